//
// Generated by NVIDIA NVVM Compiler
//
// Compiler Build ID: CL-36424714
// Cuda compilation tools, release 13.0, V13.0.88
// Based on NVVM 20.0.0
//

.version 9.0
.target sm_100
.address_size 64

	// .globl	fvg_trailing_stop_batch_f32

.visible .entry fvg_trailing_stop_batch_f32(
	.param .u64 .ptr .align 1 fvg_trailing_stop_batch_f32_param_0,
	.param .u64 .ptr .align 1 fvg_trailing_stop_batch_f32_param_1,
	.param .u64 .ptr .align 1 fvg_trailing_stop_batch_f32_param_2,
	.param .u32 fvg_trailing_stop_batch_f32_param_3,
	.param .u64 .ptr .align 1 fvg_trailing_stop_batch_f32_param_4,
	.param .u64 .ptr .align 1 fvg_trailing_stop_batch_f32_param_5,
	.param .u64 .ptr .align 1 fvg_trailing_stop_batch_f32_param_6,
	.param .u32 fvg_trailing_stop_batch_f32_param_7,
	.param .u64 .ptr .align 1 fvg_trailing_stop_batch_f32_param_8,
	.param .u64 .ptr .align 1 fvg_trailing_stop_batch_f32_param_9,
	.param .u64 .ptr .align 1 fvg_trailing_stop_batch_f32_param_10,
	.param .u64 .ptr .align 1 fvg_trailing_stop_batch_f32_param_11
)
{
	.local .align 16 .b8 	__local_depot0[4096];
	.reg .b64 	%SP;
	.reg .b64 	%SPL;
	.reg .pred 	%p<190>;
	.reg .b32 	%r<295>;
	.reg .b32 	%f<133>;
	.reg .b64 	%rd<239>;
	.reg .b64 	%fd<114>;

	mov.u64 	%SPL, __local_depot0;
	ld.param.u64 	%rd45, [fvg_trailing_stop_batch_f32_param_0];
	ld.param.u64 	%rd46, [fvg_trailing_stop_batch_f32_param_1];
	ld.param.u64 	%rd47, [fvg_trailing_stop_batch_f32_param_2];
	ld.param.u32 	%r143, [fvg_trailing_stop_batch_f32_param_3];
	ld.param.u64 	%rd48, [fvg_trailing_stop_batch_f32_param_4];
	ld.param.u64 	%rd49, [fvg_trailing_stop_batch_f32_param_5];
	ld.param.u64 	%rd44, [fvg_trailing_stop_batch_f32_param_6];
	ld.param.u32 	%r144, [fvg_trailing_stop_batch_f32_param_7];
	ld.param.u64 	%rd50, [fvg_trailing_stop_batch_f32_param_8];
	ld.param.u64 	%rd51, [fvg_trailing_stop_batch_f32_param_9];
	ld.param.u64 	%rd52, [fvg_trailing_stop_batch_f32_param_10];
	ld.param.u64 	%rd53, [fvg_trailing_stop_batch_f32_param_11];
	cvta.to.global.u64 	%rd1, %rd49;
	cvta.to.global.u64 	%rd2, %rd48;
	cvta.to.global.u64 	%rd3, %rd50;
	cvta.to.global.u64 	%rd4, %rd51;
	cvta.to.global.u64 	%rd5, %rd52;
	cvta.to.global.u64 	%rd6, %rd53;
	cvta.to.global.u64 	%rd7, %rd47;
	cvta.to.global.u64 	%rd8, %rd46;
	cvta.to.global.u64 	%rd9, %rd45;
	add.u64 	%rd10, %SPL, 0;
	add.u64 	%rd11, %SPL, 1024;
	add.u64 	%rd12, %SPL, 2048;
	add.u64 	%rd13, %SPL, 3072;
	mov.u32 	%r145, %ctaid.x;
	mov.u32 	%r146, %ntid.x;
	mov.u32 	%r147, %tid.x;
	mad.lo.s32 	%r292, %r145, %r146, %r147;
	mov.u32 	%r148, %nctaid.x;
	mul.lo.s32 	%r2, %r146, %r148;
	setp.lt.s32 	%p2, %r143, 1;
	mov.u32 	%r232, %r143;
	@%p2 bra 	$L__BB0_4;
	mov.b32 	%r231, 0;
$L__BB0_2:
	mul.wide.u32 	%rd58, %r231, 4;
	add.s64 	%rd59, %rd9, %rd58;
	ld.global.nc.f32 	%f54, [%rd59];
	add.s64 	%rd60, %rd8, %rd58;
	ld.global.nc.f32 	%f55, [%rd60];
	add.s64 	%rd61, %rd7, %rd58;
	ld.global.nc.f32 	%f56, [%rd61];
	abs.f32 	%f57, %f54;
	setp.num.f32 	%p3, %f57, %f57;
	abs.f32 	%f58, %f55;
	setp.num.f32 	%p4, %f58, %f58;
	and.pred  	%p5, %p3, %p4;
	abs.f32 	%f60, %f56;
	setp.num.f32 	%p6, %f60, %f60;
	and.pred  	%p7, %p5, %p6;
	setp.neu.f32 	%p8, %f57, 0f7F800000;
	and.pred  	%p9, %p7, %p8;
	setp.neu.f32 	%p10, %f58, 0f7F800000;
	and.pred  	%p11, %p9, %p10;
	setp.neu.f32 	%p12, %f60, 0f7F800000;
	and.pred  	%p13, %p11, %p12;
	mov.u32 	%r232, %r231;
	@%p13 bra 	$L__BB0_4;
	add.s32 	%r231, %r231, 1;
	setp.ne.s32 	%p14, %r231, %r143;
	mov.u32 	%r232, %r143;
	@%p14 bra 	$L__BB0_2;
$L__BB0_4:
	setp.lt.s32 	%p15, %r232, %r143;
	@%p15 bra 	$L__BB0_17;
	setp.ge.s32 	%p16, %r292, %r144;
	@%p16 bra 	$L__BB0_187;
	setp.lt.s32 	%p17, %r143, 1;
	@%p17 bra 	$L__BB0_187;
	and.b32  	%r6, %r143, 3;
	and.b32  	%r7, %r143, 2147483644;
	and.b32  	%r8, %r143, 1;
$L__BB0_8:
	setp.lt.u32 	%p18, %r143, 4;
	mul.wide.s32 	%rd14, %r292, %r143;
	mov.b32 	%r236, 0;
	@%p18 bra 	$L__BB0_11;
	mov.b32 	%r234, 0;
$L__BB0_10:
	.pragma "nounroll";
	cvt.u64.u32 	%rd62, %r234;
	add.s64 	%rd63, %rd14, %rd62;
	shl.b64 	%rd64, %rd63, 2;
	add.s64 	%rd65, %rd6, %rd64;
	mov.b32 	%r152, 2147483647;
	st.global.u32 	[%rd65], %r152;
	add.s64 	%rd66, %rd5, %rd64;
	st.global.u32 	[%rd66], %r152;
	add.s64 	%rd67, %rd4, %rd64;
	st.global.u32 	[%rd67], %r152;
	add.s64 	%rd68, %rd3, %rd64;
	st.global.u32 	[%rd68], %r152;
	st.global.u32 	[%rd65+4], %r152;
	st.global.u32 	[%rd66+4], %r152;
	st.global.u32 	[%rd67+4], %r152;
	st.global.u32 	[%rd68+4], %r152;
	st.global.u32 	[%rd65+8], %r152;
	st.global.u32 	[%rd66+8], %r152;
	st.global.u32 	[%rd67+8], %r152;
	st.global.u32 	[%rd68+8], %r152;
	st.global.u32 	[%rd65+12], %r152;
	st.global.u32 	[%rd66+12], %r152;
	st.global.u32 	[%rd67+12], %r152;
	st.global.u32 	[%rd68+12], %r152;
	add.s32 	%r234, %r234, 4;
	setp.ne.s32 	%p19, %r234, %r7;
	mov.u32 	%r236, %r7;
	@%p19 bra 	$L__BB0_10;
$L__BB0_11:
	setp.eq.s32 	%p20, %r6, 0;
	@%p20 bra 	$L__BB0_16;
	setp.eq.s32 	%p21, %r6, 1;
	@%p21 bra 	$L__BB0_14;
	cvt.u64.u32 	%rd69, %r236;
	add.s64 	%rd70, %rd14, %rd69;
	shl.b64 	%rd71, %rd70, 2;
	add.s64 	%rd72, %rd6, %rd71;
	mov.b32 	%r153, 2147483647;
	st.global.u32 	[%rd72], %r153;
	add.s64 	%rd73, %rd5, %rd71;
	st.global.u32 	[%rd73], %r153;
	add.s64 	%rd74, %rd4, %rd71;
	st.global.u32 	[%rd74], %r153;
	add.s64 	%rd75, %rd3, %rd71;
	st.global.u32 	[%rd75], %r153;
	st.global.u32 	[%rd72+4], %r153;
	st.global.u32 	[%rd73+4], %r153;
	st.global.u32 	[%rd74+4], %r153;
	st.global.u32 	[%rd75+4], %r153;
	add.s32 	%r236, %r236, 2;
$L__BB0_14:
	setp.eq.s32 	%p22, %r8, 0;
	@%p22 bra 	$L__BB0_16;
	cvt.u64.u32 	%rd76, %r236;
	add.s64 	%rd77, %rd14, %rd76;
	shl.b64 	%rd78, %rd77, 2;
	add.s64 	%rd79, %rd6, %rd78;
	mov.b32 	%r154, 2147483647;
	st.global.u32 	[%rd79], %r154;
	add.s64 	%rd80, %rd5, %rd78;
	st.global.u32 	[%rd80], %r154;
	add.s64 	%rd81, %rd4, %rd78;
	st.global.u32 	[%rd81], %r154;
	add.s64 	%rd82, %rd3, %rd78;
	st.global.u32 	[%rd82], %r154;
$L__BB0_16:
	add.s32 	%r292, %r292, %r2;
	setp.lt.s32 	%p23, %r292, %r144;
	@%p23 bra 	$L__BB0_8;
	bra.uni 	$L__BB0_187;
$L__BB0_17:
	setp.ge.s32 	%p24, %r292, %r144;
	@%p24 bra 	$L__BB0_187;
	setp.gt.s32 	%p25, %r143, 0;
	add.s32 	%r16, %r232, 1;
	@%p25 bra 	$L__BB0_19;
	bra.uni 	$L__BB0_177;
$L__BB0_19:
	and.b32  	%r17, %r143, 7;
	and.b32  	%r18, %r143, 3;
	and.b32  	%r19, %r143, 2147483640;
	and.b32  	%r20, %r143, 1;
	neg.s32 	%r21, %r19;
	mul.wide.s32 	%rd15, %r143, 4;
	cvta.to.global.u64 	%rd16, %rd44;
	cvt.s64.s32 	%rd114, %r143;
$L__BB0_20:
	setp.lt.u32 	%p34, %r143, 8;
	cvt.s64.s32 	%rd17, %r292;
	mul.wide.s32 	%rd105, %r292, 4;
	add.s64 	%rd106, %rd2, %rd105;
	ld.global.nc.u32 	%r23, [%rd106];
	add.s64 	%rd107, %rd1, %rd105;
	ld.global.nc.u32 	%r24, [%rd107];
	add.s64 	%rd108, %rd16, %rd105;
	ld.global.nc.u32 	%r25, [%rd108];
	mov.b32 	%r290, 0;
	@%p34 bra 	$L__BB0_23;
	mul.lo.s64 	%rd109, %rd15, %rd17;
	add.s64 	%rd110, %rd6, %rd109;
	add.s64 	%rd238, %rd110, 16;
	add.s64 	%rd111, %rd5, %rd109;
	add.s64 	%rd237, %rd111, 16;
	add.s64 	%rd112, %rd4, %rd109;
	add.s64 	%rd236, %rd112, 16;
	add.s64 	%rd113, %rd3, %rd109;
	add.s64 	%rd235, %rd113, 16;
	mov.u32 	%r238, %r21;
$L__BB0_22:
	.pragma "nounroll";
	mov.b32 	%r168, 2147483647;
	st.global.u32 	[%rd238+-16], %r168;
	st.global.u32 	[%rd237+-16], %r168;
	st.global.u32 	[%rd236+-16], %r168;
	st.global.u32 	[%rd235+-16], %r168;
	st.global.u32 	[%rd238+-12], %r168;
	st.global.u32 	[%rd237+-12], %r168;
	st.global.u32 	[%rd236+-12], %r168;
	st.global.u32 	[%rd235+-12], %r168;
	st.global.u32 	[%rd238+-8], %r168;
	st.global.u32 	[%rd237+-8], %r168;
	st.global.u32 	[%rd236+-8], %r168;
	st.global.u32 	[%rd235+-8], %r168;
	st.global.u32 	[%rd238+-4], %r168;
	st.global.u32 	[%rd237+-4], %r168;
	st.global.u32 	[%rd236+-4], %r168;
	st.global.u32 	[%rd235+-4], %r168;
	st.global.u32 	[%rd238], %r168;
	st.global.u32 	[%rd237], %r168;
	st.global.u32 	[%rd236], %r168;
	st.global.u32 	[%rd235], %r168;
	st.global.u32 	[%rd238+4], %r168;
	st.global.u32 	[%rd237+4], %r168;
	st.global.u32 	[%rd236+4], %r168;
	st.global.u32 	[%rd235+4], %r168;
	st.global.u32 	[%rd238+8], %r168;
	st.global.u32 	[%rd237+8], %r168;
	st.global.u32 	[%rd236+8], %r168;
	st.global.u32 	[%rd235+8], %r168;
	st.global.u32 	[%rd238+12], %r168;
	st.global.u32 	[%rd237+12], %r168;
	st.global.u32 	[%rd236+12], %r168;
	st.global.u32 	[%rd235+12], %r168;
	add.s32 	%r238, %r238, 8;
	add.s64 	%rd238, %rd238, 32;
	add.s64 	%rd237, %rd237, 32;
	add.s64 	%rd236, %rd236, 32;
	add.s64 	%rd235, %rd235, 32;
	setp.eq.s32 	%p35, %r238, 0;
	mov.u32 	%r290, %r19;
	@%p35 bra 	$L__BB0_23;
	bra.uni 	$L__BB0_22;
$L__BB0_23:
	mul.lo.s64 	%rd115, %rd17, %rd114;
	shl.b64 	%rd116, %rd115, 2;
	add.s64 	%rd39, %rd3, %rd116;
	add.s64 	%rd40, %rd4, %rd116;
	add.s64 	%rd41, %rd5, %rd116;
	add.s64 	%rd42, %rd6, %rd116;
	setp.eq.s32 	%p36, %r17, 0;
	@%p36 bra 	$L__BB0_175;
	add.s32 	%r169, %r17, -1;
	setp.lt.u32 	%p37, %r169, 3;
	@%p37 bra 	$L__BB0_26;
	mul.wide.u32 	%rd117, %r290, 4;
	add.s64 	%rd118, %rd42, %rd117;
	mov.b32 	%r170, 2147483647;
	st.global.u32 	[%rd118], %r170;
	add.s64 	%rd119, %rd41, %rd117;
	st.global.u32 	[%rd119], %r170;
	add.s64 	%rd120, %rd40, %rd117;
	st.global.u32 	[%rd120], %r170;
	add.s64 	%rd121, %rd39, %rd117;
	st.global.u32 	[%rd121], %r170;
	st.global.u32 	[%rd118+4], %r170;
	st.global.u32 	[%rd119+4], %r170;
	st.global.u32 	[%rd120+4], %r170;
	st.global.u32 	[%rd121+4], %r170;
	st.global.u32 	[%rd118+8], %r170;
	st.global.u32 	[%rd119+8], %r170;
	st.global.u32 	[%rd120+8], %r170;
	st.global.u32 	[%rd121+8], %r170;
	st.global.u32 	[%rd118+12], %r170;
	st.global.u32 	[%rd119+12], %r170;
	st.global.u32 	[%rd120+12], %r170;
	st.global.u32 	[%rd121+12], %r170;
	add.s32 	%r290, %r290, 4;
$L__BB0_26:
	setp.eq.s32 	%p38, %r18, 0;
	@%p38 bra 	$L__BB0_175;
	setp.eq.s32 	%p39, %r18, 1;
	@%p39 bra 	$L__BB0_29;
	mul.wide.u32 	%rd122, %r290, 4;
	add.s64 	%rd123, %rd42, %rd122;
	mov.b32 	%r171, 2147483647;
	st.global.u32 	[%rd123], %r171;
	add.s64 	%rd124, %rd41, %rd122;
	st.global.u32 	[%rd124], %r171;
	add.s64 	%rd125, %rd40, %rd122;
	st.global.u32 	[%rd125], %r171;
	add.s64 	%rd126, %rd39, %rd122;
	st.global.u32 	[%rd126], %r171;
	st.global.u32 	[%rd123+4], %r171;
	st.global.u32 	[%rd124+4], %r171;
	st.global.u32 	[%rd125+4], %r171;
	st.global.u32 	[%rd126+4], %r171;
	add.s32 	%r290, %r290, 2;
$L__BB0_29:
	setp.eq.s32 	%p40, %r20, 0;
	@%p40 bra 	$L__BB0_175;
	mul.wide.u32 	%rd127, %r290, 4;
	add.s64 	%rd128, %rd42, %rd127;
	mov.b32 	%r172, 2147483647;
	st.global.u32 	[%rd128], %r172;
	add.s64 	%rd129, %rd41, %rd127;
	st.global.u32 	[%rd129], %r172;
	add.s64 	%rd130, %rd40, %rd127;
	st.global.u32 	[%rd130], %r172;
	add.s64 	%rd131, %rd39, %rd127;
	st.global.u32 	[%rd131], %r172;
	bra.uni 	$L__BB0_175;
$L__BB0_31:
	cvt.rn.f64.u32 	%fd45, %r24;
	max.u32 	%r178, %r23, 2;
	add.s32 	%r179, %r178, -1;
	add.s32 	%r126, %r178, -2;
	and.b32  	%r127, %r179, 3;
	and.b32  	%r128, %r179, -4;
	mov.b32 	%r241, -1;
	mov.f32 	%f132, 0f7FFFFFFF;
	mov.b32 	%r239, 0;
	mov.u32 	%r240, %r239;
	mov.u32 	%r242, %r241;
	mov.u32 	%r32, %r239;
	mov.u32 	%r33, %r239;
	mov.u32 	%r261, %r239;
	mov.u32 	%r254, %r239;
$L__BB0_32:
	mov.u32 	%r251, %r261;
	mov.u32 	%r31, %r242;
	mov.u32 	%r30, %r241;
	mov.u32 	%r29, %r240;
	mov.f32 	%f1, %f132;
	setp.lt.u32 	%p42, %r239, 2;
	mul.wide.u32 	%rd132, %r239, 4;
	add.s64 	%rd30, %rd7, %rd132;
	mov.u32 	%r250, %r254;
	@%p42 bra 	$L__BB0_47;
	add.s64 	%rd134, %rd9, %rd132;
	ld.global.nc.f32 	%f2, [%rd134+-8];
	add.s64 	%rd135, %rd8, %rd132;
	ld.global.nc.f32 	%f3, [%rd135+-8];
	ld.global.nc.f32 	%f4, [%rd30+-4];
	ld.global.nc.f32 	%f5, [%rd134];
	ld.global.nc.f32 	%f6, [%rd135];
	abs.f32 	%f63, %f2;
	setp.nan.f32 	%p43, %f63, %f63;
	abs.f32 	%f64, %f3;
	setp.nan.f32 	%p44, %f64, %f64;
	or.pred  	%p45, %p43, %p44;
	abs.f32 	%f66, %f4;
	setp.nan.f32 	%p46, %f66, %f66;
	or.pred  	%p47, %p45, %p46;
	setp.eq.f32 	%p48, %f63, 0f7F800000;
	or.pred  	%p49, %p47, %p48;
	setp.eq.f32 	%p50, %f64, 0f7F800000;
	or.pred  	%p51, %p49, %p50;
	setp.eq.f32 	%p52, %f66, 0f7F800000;
	or.pred  	%p53, %p51, %p52;
	mov.u32 	%r250, %r254;
	@%p53 bra 	$L__BB0_47;
	abs.f32 	%f68, %f5;
	abs.f32 	%f69, %f6;
	setp.equ.f32 	%p54, %f68, 0f7F800000;
	setp.equ.f32 	%p55, %f69, 0f7F800000;
	or.pred  	%p56, %p54, %p55;
	mov.u32 	%r250, %r254;
	@%p56 bra 	$L__BB0_47;
	setp.leu.f32 	%p57, %f6, %f2;
	setp.leu.f32 	%p58, %f4, %f2;
	or.pred  	%p59, %p57, %p58;
	mov.u32 	%r250, %r254;
	@%p59 bra 	$L__BB0_41;
	setp.lt.s32 	%p60, %r254, %r23;
	@%p60 bra 	$L__BB0_39;
	setp.eq.s32 	%p61, %r23, 1;
	@%p61 bra 	$L__BB0_38;
	bra.uni 	$L__BB0_159;
$L__BB0_38:
	add.s32 	%r184, %r23, -1;
	mul.wide.u32 	%rd142, %r184, 4;
	add.s64 	%rd143, %rd10, %rd142;
	st.local.f32 	[%rd143], %f2;
	mov.u32 	%r250, %r23;
	bra.uni 	$L__BB0_41;
$L__BB0_39:
	setp.gt.s32 	%p67, %r254, 255;
	mov.u32 	%r250, %r254;
	@%p67 bra 	$L__BB0_41;
	mul.wide.s32 	%rd144, %r254, 4;
	add.s64 	%rd145, %rd10, %rd144;
	st.local.f32 	[%rd145], %f2;
	add.s32 	%r250, %r254, 1;
$L__BB0_41:
	setp.geu.f32 	%p68, %f5, %f3;
	setp.geu.f32 	%p69, %f4, %f3;
	or.pred  	%p70, %p68, %p69;
	@%p70 bra 	$L__BB0_47;
	setp.lt.s32 	%p71, %r251, %r23;
	@%p71 bra 	$L__BB0_45;
	setp.eq.s32 	%p72, %r23, 1;
	@%p72 bra 	$L__BB0_44;
	bra.uni 	$L__BB0_152;
$L__BB0_44:
	add.s32 	%r189, %r23, -1;
	mul.wide.u32 	%rd152, %r189, 4;
	add.s64 	%rd153, %rd11, %rd152;
	st.local.f32 	[%rd153], %f3;
	mov.u32 	%r251, %r23;
	bra.uni 	$L__BB0_47;
$L__BB0_45:
	setp.gt.s32 	%p78, %r251, 255;
	@%p78 bra 	$L__BB0_47;
	mul.wide.s32 	%rd154, %r251, 4;
	add.s64 	%rd155, %rd11, %rd154;
	st.local.f32 	[%rd155], %f3;
	add.s32 	%r251, %r251, 1;
$L__BB0_47:
	ld.global.nc.f32 	%f7, [%rd30];
	min.s32 	%r45, %r250, 256;
	setp.gt.s32 	%p79, %r250, 0;
	mov.b32 	%r254, 0;
	mov.f64 	%fd89, 0d0000000000000000;
	@%p79 bra 	$L__BB0_150;
$L__BB0_48:
	setp.lt.s32 	%p92, %r254, 1;
	mov.f32 	%f125, 0f7FFFFFFF;
	@%p92 bra 	$L__BB0_50;
	cvt.rn.f64.u32 	%fd57, %r254;
	div.rn.f64 	%fd58, %fd89, %fd57;
	cvt.rn.f32.f64 	%f125, %fd58;
$L__BB0_50:
	min.s32 	%r58, %r251, 256;
	setp.gt.s32 	%p93, %r251, 0;
	mov.b32 	%r261, 0;
	mov.f64 	%fd95, 0d0000000000000000;
	@%p93 bra 	$L__BB0_148;
$L__BB0_51:
	setp.lt.s32 	%p106, %r261, 1;
	mov.f32 	%f126, 0f7FFFFFFF;
	@%p106 bra 	$L__BB0_53;
	cvt.rn.f64.u32 	%fd70, %r261;
	div.rn.f64 	%fd71, %fd95, %fd70;
	cvt.rn.f32.f64 	%f126, %fd71;
$L__BB0_53:
	abs.f32 	%f20, %f125;
	setp.num.f32 	%p107, %f20, %f20;
	setp.nan.f32 	%p108, %f20, %f20;
	selp.b32 	%r242, %r31, %r239, %p108;
	abs.f32 	%f21, %f126;
	setp.nan.f32 	%p109, %f21, %f21;
	selp.b32 	%r241, %r30, %r239, %p109;
	setp.gt.s32 	%p110, %r242, -1;
	sub.s32 	%r200, %r239, %r31;
	max.s32 	%r201, %r200, 1;
	min.s32 	%r202, %r201, %r24;
	selp.b32 	%r203, %r202, 1, %p110;
	selp.b32 	%r204, %r203, 1, %p108;
	setp.gt.s32 	%p111, %r241, -1;
	sub.s32 	%r205, %r239, %r30;
	max.s32 	%r206, %r205, 1;
	min.s32 	%r207, %r206, %r24;
	selp.b32 	%r208, %r207, 1, %p111;
	selp.b32 	%r74, %r208, 1, %p109;
	setp.lt.s32 	%p112, %r204, 1;
	or.pred  	%p113, %p107, %p112;
	mov.f32 	%f127, 0f7FFFFFFF;
	@%p113 bra 	$L__BB0_60;
	sub.s32 	%r209, %r239, %r204;
	add.s32 	%r266, %r209, 1;
	setp.lt.s32 	%p114, %r266, 0;
	@%p114 bra 	$L__BB0_60;
	setp.gt.s32 	%p115, %r266, %r239;
	mov.f64 	%fd101, 0d0000000000000000;
	@%p115 bra 	$L__BB0_59;
	mov.f64 	%fd101, 0d0000000000000000;
$L__BB0_57:
	mul.wide.u32 	%rd188, %r266, 4;
	add.s64 	%rd189, %rd7, %rd188;
	ld.global.nc.f32 	%f22, [%rd189];
	abs.f32 	%f90, %f22;
	setp.equ.f32 	%p116, %f90, 0f7F800000;
	@%p116 bra 	$L__BB0_60;
	cvt.f64.f32 	%fd74, %f22;
	add.f64 	%fd101, %fd101, %fd74;
	add.s32 	%r77, %r266, 1;
	setp.ne.s32 	%p117, %r266, %r239;
	mov.u32 	%r266, %r77;
	@%p117 bra 	$L__BB0_57;
$L__BB0_59:
	cvt.rn.f64.u32 	%fd75, %r204;
	div.rn.f64 	%fd76, %fd101, %fd75;
	cvt.rn.f32.f64 	%f127, %fd76;
$L__BB0_60:
	setp.num.f32 	%p118, %f21, %f21;
	setp.lt.s32 	%p119, %r74, 1;
	or.pred  	%p120, %p118, %p119;
	mov.f32 	%f128, 0f7FFFFFFF;
	@%p120 bra 	$L__BB0_67;
	sub.s32 	%r210, %r239, %r74;
	add.s32 	%r267, %r210, 1;
	setp.lt.s32 	%p121, %r267, 0;
	@%p121 bra 	$L__BB0_67;
	setp.gt.s32 	%p122, %r267, %r239;
	mov.f64 	%fd103, 0d0000000000000000;
	@%p122 bra 	$L__BB0_66;
	mov.f64 	%fd103, 0d0000000000000000;
$L__BB0_64:
	mul.wide.u32 	%rd190, %r267, 4;
	add.s64 	%rd191, %rd7, %rd190;
	ld.global.nc.f32 	%f25, [%rd191];
	abs.f32 	%f94, %f25;
	setp.equ.f32 	%p123, %f94, 0f7F800000;
	@%p123 bra 	$L__BB0_67;
	cvt.f64.f32 	%fd79, %f25;
	add.f64 	%fd103, %fd103, %fd79;
	add.s32 	%r80, %r267, 1;
	setp.ne.s32 	%p124, %r267, %r239;
	mov.u32 	%r267, %r80;
	@%p124 bra 	$L__BB0_64;
$L__BB0_66:
	cvt.rn.f64.u32 	%fd80, %r74;
	div.rn.f64 	%fd81, %fd103, %fd80;
	cvt.rn.f32.f64 	%f128, %fd81;
$L__BB0_67:
	selp.f32 	%f28, %f127, %f125, %p108;
	selp.f32 	%f29, %f128, %f126, %p109;
	setp.lt.s32 	%p127, %r33, 256;
	@%p127 bra 	$L__BB0_105;
	st.local.f32 	[%rd12+1020], %f28;
	bra.uni 	$L__BB0_106;
$L__BB0_69:
	mul.wide.u32 	%rd156, %r252, 4;
	add.s64 	%rd31, %rd10, %rd156;
	ld.local.f32 	%f8, [%rd31];
	setp.gt.f32 	%p81, %f8, %f7;
	@%p81 bra 	$L__BB0_71;
	mul.wide.s32 	%rd157, %r254, 4;
	add.s64 	%rd158, %rd10, %rd157;
	st.local.f32 	[%rd158], %f8;
	add.s32 	%r254, %r254, 1;
	cvt.f64.f32 	%fd50, %f8;
	add.f64 	%fd89, %fd89, %fd50;
$L__BB0_71:
	ld.local.f32 	%f9, [%rd31+4];
	setp.gt.f32 	%p82, %f9, %f7;
	@%p82 bra 	$L__BB0_73;
	mul.wide.s32 	%rd159, %r254, 4;
	add.s64 	%rd160, %rd10, %rd159;
	st.local.f32 	[%rd160], %f9;
	add.s32 	%r254, %r254, 1;
	cvt.f64.f32 	%fd51, %f9;
	add.f64 	%fd89, %fd89, %fd51;
$L__BB0_73:
	ld.local.f32 	%f10, [%rd31+8];
	setp.gt.f32 	%p83, %f10, %f7;
	@%p83 bra 	$L__BB0_75;
	mul.wide.s32 	%rd161, %r254, 4;
	add.s64 	%rd162, %rd10, %rd161;
	st.local.f32 	[%rd162], %f10;
	add.s32 	%r254, %r254, 1;
	cvt.f64.f32 	%fd52, %f10;
	add.f64 	%fd89, %fd89, %fd52;
$L__BB0_75:
	ld.local.f32 	%f11, [%rd31+12];
	setp.gt.f32 	%p84, %f11, %f7;
	@%p84 bra 	$L__BB0_77;
	mul.wide.s32 	%rd163, %r254, 4;
	add.s64 	%rd164, %rd10, %rd163;
	st.local.f32 	[%rd164], %f11;
	add.s32 	%r254, %r254, 1;
	cvt.f64.f32 	%fd53, %f11;
	add.f64 	%fd89, %fd89, %fd53;
$L__BB0_77:
	add.s32 	%r252, %r252, 4;
	setp.eq.s32 	%p85, %r252, %r280;
	@%p85 bra 	$L__BB0_78;
	bra.uni 	$L__BB0_69;
$L__BB0_78:
	setp.eq.s32 	%p86, %r105, 0;
	@%p86 bra 	$L__BB0_48;
	mul.wide.u32 	%rd165, %r280, 4;
	add.s64 	%rd34, %rd10, %rd165;
	ld.local.f32 	%f51, [%rd34];
	setp.gt.f32 	%p87, %f51, %f7;
	@%p87 bra 	$L__BB0_81;
	mul.wide.s32 	%rd166, %r254, 4;
	add.s64 	%rd167, %rd10, %rd166;
	st.local.f32 	[%rd167], %f51;
	add.s32 	%r254, %r254, 1;
	cvt.f64.f32 	%fd54, %f51;
	add.f64 	%fd89, %fd89, %fd54;
$L__BB0_81:
	setp.eq.s32 	%p88, %r105, 1;
	@%p88 bra 	$L__BB0_48;
	ld.local.f32 	%f52, [%rd34+4];
	setp.gt.f32 	%p89, %f52, %f7;
	@%p89 bra 	$L__BB0_84;
	mul.wide.s32 	%rd168, %r254, 4;
	add.s64 	%rd169, %rd10, %rd168;
	st.local.f32 	[%rd169], %f52;
	add.s32 	%r254, %r254, 1;
	cvt.f64.f32 	%fd55, %f52;
	add.f64 	%fd89, %fd89, %fd55;
$L__BB0_84:
	setp.eq.s32 	%p90, %r105, 2;
	@%p90 bra 	$L__BB0_48;
	ld.local.f32 	%f53, [%rd34+8];
	setp.gt.f32 	%p91, %f53, %f7;
	@%p91 bra 	$L__BB0_48;
	mul.wide.s32 	%rd170, %r254, 4;
	add.s64 	%rd171, %rd10, %rd170;
	st.local.f32 	[%rd171], %f53;
	add.s32 	%r254, %r254, 1;
	cvt.f64.f32 	%fd56, %f53;
	add.f64 	%fd89, %fd89, %fd56;
	bra.uni 	$L__BB0_48;
$L__BB0_87:
	mul.wide.u32 	%rd172, %r259, 4;
	add.s64 	%rd32, %rd11, %rd172;
	ld.local.f32 	%f14, [%rd32];
	setp.lt.f32 	%p95, %f14, %f7;
	@%p95 bra 	$L__BB0_89;
	mul.wide.s32 	%rd173, %r261, 4;
	add.s64 	%rd174, %rd11, %rd173;
	st.local.f32 	[%rd174], %f14;
	add.s32 	%r261, %r261, 1;
	cvt.f64.f32 	%fd63, %f14;
	add.f64 	%fd95, %fd95, %fd63;
$L__BB0_89:
	ld.local.f32 	%f15, [%rd32+4];
	setp.lt.f32 	%p96, %f15, %f7;
	@%p96 bra 	$L__BB0_91;
	mul.wide.s32 	%rd175, %r261, 4;
	add.s64 	%rd176, %rd11, %rd175;
	st.local.f32 	[%rd176], %f15;
	add.s32 	%r261, %r261, 1;
	cvt.f64.f32 	%fd64, %f15;
	add.f64 	%fd95, %fd95, %fd64;
$L__BB0_91:
	ld.local.f32 	%f16, [%rd32+8];
	setp.lt.f32 	%p97, %f16, %f7;
	@%p97 bra 	$L__BB0_93;
	mul.wide.s32 	%rd177, %r261, 4;
	add.s64 	%rd178, %rd11, %rd177;
	st.local.f32 	[%rd178], %f16;
	add.s32 	%r261, %r261, 1;
	cvt.f64.f32 	%fd65, %f16;
	add.f64 	%fd95, %fd95, %fd65;
$L__BB0_93:
	ld.local.f32 	%f17, [%rd32+12];
	setp.lt.f32 	%p98, %f17, %f7;
	@%p98 bra 	$L__BB0_95;
	mul.wide.s32 	%rd179, %r261, 4;
	add.s64 	%rd180, %rd11, %rd179;
	st.local.f32 	[%rd180], %f17;
	add.s32 	%r261, %r261, 1;
	cvt.f64.f32 	%fd66, %f17;
	add.f64 	%fd95, %fd95, %fd66;
$L__BB0_95:
	add.s32 	%r259, %r259, 4;
	setp.eq.s32 	%p99, %r259, %r275;
	@%p99 bra 	$L__BB0_96;
	bra.uni 	$L__BB0_87;
$L__BB0_96:
	setp.eq.s32 	%p100, %r95, 0;
	@%p100 bra 	$L__BB0_51;
	mul.wide.u32 	%rd181, %r275, 4;
	add.s64 	%rd33, %rd11, %rd181;
	ld.local.f32 	%f48, [%rd33];
	setp.lt.f32 	%p101, %f48, %f7;
	@%p101 bra 	$L__BB0_99;
	mul.wide.s32 	%rd182, %r261, 4;
	add.s64 	%rd183, %rd11, %rd182;
	st.local.f32 	[%rd183], %f48;
	add.s32 	%r261, %r261, 1;
	cvt.f64.f32 	%fd67, %f48;
	add.f64 	%fd95, %fd95, %fd67;
$L__BB0_99:
	setp.eq.s32 	%p102, %r95, 1;
	@%p102 bra 	$L__BB0_51;
	ld.local.f32 	%f49, [%rd33+4];
	setp.lt.f32 	%p103, %f49, %f7;
	@%p103 bra 	$L__BB0_102;
	mul.wide.s32 	%rd184, %r261, 4;
	add.s64 	%rd185, %rd11, %rd184;
	st.local.f32 	[%rd185], %f49;
	add.s32 	%r261, %r261, 1;
	cvt.f64.f32 	%fd68, %f49;
	add.f64 	%fd95, %fd95, %fd68;
$L__BB0_102:
	setp.eq.s32 	%p104, %r95, 2;
	@%p104 bra 	$L__BB0_51;
	ld.local.f32 	%f50, [%rd33+8];
	setp.lt.f32 	%p105, %f50, %f7;
	@%p105 bra 	$L__BB0_51;
	mul.wide.s32 	%rd186, %r261, 4;
	add.s64 	%rd187, %rd11, %rd186;
	st.local.f32 	[%rd187], %f50;
	add.s32 	%r261, %r261, 1;
	cvt.f64.f32 	%fd69, %f50;
	add.f64 	%fd95, %fd95, %fd69;
	bra.uni 	$L__BB0_51;
$L__BB0_105:
	mul.wide.s32 	%rd192, %r33, 4;
	add.s64 	%rd193, %rd12, %rd192;
	st.local.f32 	[%rd193], %f28;
	add.s32 	%r33, %r33, 1;
$L__BB0_106:
	setp.lt.s32 	%p128, %r32, 256;
	@%p128 bra 	$L__BB0_108;
	st.local.f32 	[%rd13+1020], %f29;
	bra.uni 	$L__BB0_109;
$L__BB0_108:
	mul.wide.s32 	%rd194, %r32, 4;
	add.s64 	%rd195, %rd13, %rd194;
	st.local.f32 	[%rd195], %f29;
	add.s32 	%r32, %r32, 1;
$L__BB0_109:
	setp.lt.s32 	%p129, %r33, %r24;
	mov.f32 	%f129, 0f7FFFFFFF;
	@%p129 bra 	$L__BB0_114;
	mov.f64 	%fd104, 0d0000000000000000;
	mov.b32 	%r270, 0;
$L__BB0_111:
	not.b32 	%r212, %r270;
	add.s32 	%r213, %r33, %r212;
	mul.wide.s32 	%rd196, %r213, 4;
	add.s64 	%rd197, %rd12, %rd196;
	ld.local.f32 	%f30, [%rd197];
	abs.f32 	%f97, %f30;
	setp.equ.f32 	%p130, %f97, 0f7F800000;
	@%p130 bra 	$L__BB0_114;
	cvt.f64.f32 	%fd83, %f30;
	add.f64 	%fd104, %fd104, %fd83;
	add.s32 	%r270, %r270, 1;
	setp.ne.s32 	%p131, %r270, %r24;
	@%p131 bra 	$L__BB0_111;
	div.rn.f64 	%fd84, %fd104, %fd45;
	cvt.rn.f32.f64 	%f129, %fd84;
$L__BB0_114:
	setp.lt.s32 	%p132, %r32, %r24;
	mov.f32 	%f130, 0f7FFFFFFF;
	@%p132 bra 	$L__BB0_119;
	mov.f64 	%fd105, 0d0000000000000000;
	mov.b32 	%r271, 0;
$L__BB0_116:
	not.b32 	%r215, %r271;
	add.s32 	%r216, %r32, %r215;
	mul.wide.s32 	%rd198, %r216, 4;
	add.s64 	%rd199, %rd13, %rd198;
	ld.local.f32 	%f33, [%rd199];
	abs.f32 	%f100, %f33;
	setp.equ.f32 	%p133, %f100, 0f7F800000;
	@%p133 bra 	$L__BB0_119;
	cvt.f64.f32 	%fd86, %f33;
	add.f64 	%fd105, %fd105, %fd86;
	add.s32 	%r271, %r271, 1;
	setp.ne.s32 	%p134, %r271, %r24;
	@%p134 bra 	$L__BB0_116;
	div.rn.f64 	%fd87, %fd105, %fd45;
	cvt.rn.f32.f64 	%f130, %fd87;
$L__BB0_119:
	abs.f32 	%f36, %f130;
	setp.num.f32 	%p135, %f36, %f36;
	setp.gt.f32 	%p136, %f7, %f130;
	and.pred  	%p137, %p135, %p136;
	mov.b32 	%r240, 1;
	@%p137 bra 	$L__BB0_121;
	abs.f32 	%f101, %f129;
	setp.num.f32 	%p138, %f101, %f101;
	setp.lt.f32 	%p139, %f7, %f129;
	selp.b32 	%r218, -1, %r29, %p139;
	selp.b32 	%r240, %r218, %r29, %p138;
$L__BB0_121:
	setp.ne.s32 	%p140, %r240, 0;
	setp.ne.s32 	%p141, %r29, 0;
	and.pred  	%p142, %p141, %p140;
	@%p142 bra 	$L__BB0_126;
	setp.eq.s32 	%p143, %r240, 1;
	@%p143 bra 	$L__BB0_125;
	setp.ne.s32 	%p144, %r240, -1;
	mov.f32 	%f131, %f1;
	@%p144 bra 	$L__BB0_132;
	abs.f32 	%f102, %f1;
	setp.num.f32 	%p145, %f102, %f102;
	min.f32 	%f103, %f1, %f130;
	selp.f32 	%f131, %f103, %f1, %p145;
	bra.uni 	$L__BB0_132;
$L__BB0_125:
	abs.f32 	%f104, %f1;
	setp.num.f32 	%p146, %f104, %f104;
	max.f32 	%f105, %f1, %f129;
	selp.f32 	%f131, %f105, %f1, %p146;
	bra.uni 	$L__BB0_132;
$L__BB0_126:
	setp.eq.s32 	%p147, %r240, 1;
	setp.ne.s32 	%p148, %r29, 1;
	and.pred  	%p149, %p148, %p147;
	mov.f32 	%f131, %f129;
	@%p149 bra 	$L__BB0_132;
	setp.eq.s32 	%p150, %r240, -1;
	setp.ne.s32 	%p151, %r29, -1;
	and.pred  	%p152, %p151, %p150;
	mov.f32 	%f131, %f130;
	@%p152 bra 	$L__BB0_132;
	@%p147 bra 	$L__BB0_131;
	setp.ne.s32 	%p154, %r240, -1;
	mov.f32 	%f131, %f1;
	@%p154 bra 	$L__BB0_132;
	abs.f32 	%f106, %f1;
	setp.num.f32 	%p155, %f106, %f106;
	min.f32 	%f107, %f1, %f130;
	selp.f32 	%f131, %f107, %f1, %p155;
	bra.uni 	$L__BB0_132;
$L__BB0_131:
	abs.f32 	%f108, %f1;
	setp.num.f32 	%p156, %f108, %f108;
	max.f32 	%f109, %f1, %f129;
	selp.f32 	%f131, %f109, %f1, %p156;
$L__BB0_132:
	setp.eq.s32 	%p157, %r25, 0;
	mov.f32 	%f132, %f131;
	@%p157 bra 	$L__BB0_139;
	setp.eq.s32 	%p158, %r240, 1;
	mov.f32 	%f123, 0f7FFFFFFF;
	@%p158 bra 	$L__BB0_137;
	setp.ne.s32 	%p159, %r240, -1;
	mov.f32 	%f132, %f131;
	@%p159 bra 	$L__BB0_139;
	abs.f32 	%f42, %f131;
	setp.num.f32 	%p160, %f42, %f42;
	setp.gt.f32 	%p161, %f7, %f131;
	and.pred  	%p162, %p160, %p161;
	mov.f32 	%f132, %f123;
	@%p162 bra 	$L__BB0_139;
	abs.f32 	%f111, %f129;
	setp.num.f32 	%p164, %f111, %f111;
	setp.lt.f32 	%p165, %f7, %f129;
	selp.f32 	%f113, %f130, %f131, %p165;
	selp.f32 	%f114, %f113, %f131, %p164;
	selp.f32 	%f132, %f131, %f114, %p160;
	bra.uni 	$L__BB0_139;
$L__BB0_137:
	abs.f32 	%f44, %f131;
	setp.num.f32 	%p166, %f44, %f44;
	setp.lt.f32 	%p167, %f7, %f131;
	and.pred  	%p168, %p166, %p167;
	mov.f32 	%f132, %f123;
	@%p168 bra 	$L__BB0_139;
	selp.f32 	%f116, %f129, %f131, %p136;
	selp.f32 	%f117, %f131, %f116, %p166;
	selp.f32 	%f132, %f117, %f131, %p135;
$L__BB0_139:
	abs.f32 	%f118, %f132;
	setp.num.f32 	%p172, %f118, %f118;
	abs.f32 	%f119, %f1;
	setp.num.f32 	%p173, %f119, %f119;
	selp.f32 	%f47, %f132, %f1, %p172;
	or.pred  	%p1, %p172, %p173;
	setp.eq.s32 	%p175, %r240, 1;
	and.pred  	%p176, %p175, %p1;
	@%p176 bra 	$L__BB0_143;
	setp.eq.s32 	%p177, %r240, -1;
	and.pred  	%p178, %p177, %p1;
	@%p178 bra 	$L__BB0_142;
	mul.wide.u32 	%rd200, %r239, 4;
	add.s64 	%rd201, %rd42, %rd200;
	mov.b32 	%r219, 2147483647;
	st.global.u32 	[%rd201], %r219;
	add.s64 	%rd202, %rd41, %rd200;
	st.global.u32 	[%rd202], %r219;
	add.s64 	%rd203, %rd40, %rd200;
	st.global.u32 	[%rd203], %r219;
	add.s64 	%rd204, %rd39, %rd200;
	st.global.u32 	[%rd204], %r219;
	bra.uni 	$L__BB0_144;
$L__BB0_142:
	mul.wide.u32 	%rd205, %r239, 4;
	add.s64 	%rd206, %rd39, %rd205;
	st.global.f32 	[%rd206], %f130;
	add.s64 	%rd207, %rd40, %rd205;
	mov.b32 	%r220, 2147483647;
	st.global.u32 	[%rd207], %r220;
	add.s64 	%rd208, %rd41, %rd205;
	st.global.f32 	[%rd208], %f47;
	add.s64 	%rd209, %rd42, %rd205;
	st.global.u32 	[%rd209], %r220;
	bra.uni 	$L__BB0_144;
$L__BB0_143:
	mul.wide.u32 	%rd210, %r239, 4;
	add.s64 	%rd211, %rd39, %rd210;
	mov.b32 	%r221, 2147483647;
	st.global.u32 	[%rd211], %r221;
	add.s64 	%rd212, %rd40, %rd210;
	st.global.f32 	[%rd212], %f129;
	add.s64 	%rd213, %rd41, %rd210;
	st.global.u32 	[%rd213], %r221;
	add.s64 	%rd214, %rd42, %rd210;
	st.global.f32 	[%rd214], %f47;
$L__BB0_144:
	add.s32 	%r239, %r239, 1;
	setp.eq.s32 	%p179, %r239, %r143;
	@%p179 bra 	$L__BB0_145;
	bra.uni 	$L__BB0_32;
$L__BB0_145:
	add.s32 	%r129, %r16, %r24;
	setp.gt.s32 	%p180, %r129, 0;
	@%p180 bra 	$L__BB0_146;
	bra.uni 	$L__BB0_176;
$L__BB0_146:
	min.s32 	%r223, %r129, %r143;
	max.s32 	%r117, %r223, 1;
	and.b32  	%r118, %r117, 7;
	setp.lt.s32 	%p181, %r223, 8;
	mov.b32 	%r286, 0;
	@%p181 bra 	$L__BB0_167;
	and.b32  	%r286, %r117, 2147483640;
	mov.b32 	%r273, 0;
	bra.uni 	$L__BB0_166;
$L__BB0_148:
	and.b32  	%r95, %r58, 3;
	setp.lt.u32 	%p94, %r251, 4;
	mov.f64 	%fd95, 0d0000000000000000;
	mov.b32 	%r275, 0;
	mov.u32 	%r261, %r275;
	@%p94 bra 	$L__BB0_96;
	and.b32  	%r275, %r58, 508;
	mov.f64 	%fd95, 0d0000000000000000;
	mov.b32 	%r259, 0;
	mov.u32 	%r261, %r259;
	bra.uni 	$L__BB0_87;
$L__BB0_150:
	and.b32  	%r105, %r45, 3;
	setp.lt.u32 	%p80, %r250, 4;
	mov.f64 	%fd89, 0d0000000000000000;
	mov.b32 	%r280, 0;
	mov.u32 	%r254, %r280;
	@%p80 bra 	$L__BB0_78;
	and.b32  	%r280, %r45, 508;
	mov.f64 	%fd89, 0d0000000000000000;
	mov.b32 	%r252, 0;
	mov.u32 	%r254, %r252;
	bra.uni 	$L__BB0_69;
$L__BB0_152:
	setp.lt.u32 	%p73, %r126, 3;
	mov.b32 	%r284, 1;
	@%p73 bra 	$L__BB0_155;
	mov.b32 	%r249, 1;
$L__BB0_154:
	.pragma "nounroll";
	mul.wide.u32 	%rd146, %r249, 4;
	add.s64 	%rd147, %rd11, %rd146;
	ld.local.f32 	%f78, [%rd147];
	st.local.f32 	[%rd147+-4], %f78;
	ld.local.v2.f32 	{%f79, %f80}, [%rd147+4];
	st.local.f32 	[%rd147], %f79;
	ld.local.f32 	%f81, [%rd147+12];
	st.local.v2.f32 	[%rd147+4], {%f80, %f81};
	add.s32 	%r284, %r249, 4;
	add.s32 	%r187, %r249, 3;
	setp.eq.s32 	%p74, %r187, %r128;
	mov.u32 	%r249, %r284;
	@%p74 bra 	$L__BB0_155;
	bra.uni 	$L__BB0_154;
$L__BB0_155:
	setp.eq.s32 	%p75, %r127, 0;
	@%p75 bra 	$L__BB0_44;
	setp.eq.s32 	%p76, %r127, 1;
	mul.wide.u32 	%rd148, %r284, 4;
	add.s64 	%rd35, %rd11, %rd148;
	ld.local.f32 	%f82, [%rd35];
	mul.wide.s32 	%rd149, %r284, 4;
	add.s64 	%rd36, %rd11, %rd149;
	st.local.f32 	[%rd36+-4], %f82;
	@%p76 bra 	$L__BB0_44;
	setp.eq.s32 	%p77, %r127, 2;
	add.s32 	%r188, %r284, 1;
	mul.wide.u32 	%rd150, %r188, 4;
	add.s64 	%rd151, %rd11, %rd150;
	ld.local.f32 	%f83, [%rd151];
	st.local.f32 	[%rd36], %f83;
	@%p77 bra 	$L__BB0_44;
	ld.local.f32 	%f84, [%rd35+8];
	st.local.f32 	[%rd36+4], %f84;
	bra.uni 	$L__BB0_44;
$L__BB0_159:
	setp.lt.u32 	%p62, %r126, 3;
	mov.b32 	%r285, 1;
	@%p62 bra 	$L__BB0_162;
	mov.b32 	%r247, 1;
$L__BB0_161:
	.pragma "nounroll";
	mul.wide.u32 	%rd136, %r247, 4;
	add.s64 	%rd137, %rd10, %rd136;
	ld.local.f32 	%f71, [%rd137];
	st.local.f32 	[%rd137+-4], %f71;
	ld.local.v2.f32 	{%f72, %f73}, [%rd137+4];
	st.local.f32 	[%rd137], %f72;
	ld.local.f32 	%f74, [%rd137+12];
	st.local.v2.f32 	[%rd137+4], {%f73, %f74};
	add.s32 	%r285, %r247, 4;
	add.s32 	%r182, %r247, 3;
	setp.eq.s32 	%p63, %r182, %r128;
	mov.u32 	%r247, %r285;
	@%p63 bra 	$L__BB0_162;
	bra.uni 	$L__BB0_161;
$L__BB0_162:
	setp.eq.s32 	%p64, %r127, 0;
	@%p64 bra 	$L__BB0_38;
	setp.eq.s32 	%p65, %r127, 1;
	mul.wide.u32 	%rd138, %r285, 4;
	add.s64 	%rd37, %rd10, %rd138;
	ld.local.f32 	%f75, [%rd37];
	mul.wide.s32 	%rd139, %r285, 4;
	add.s64 	%rd38, %rd10, %rd139;
	st.local.f32 	[%rd38+-4], %f75;
	@%p65 bra 	$L__BB0_38;
	setp.eq.s32 	%p66, %r127, 2;
	add.s32 	%r183, %r285, 1;
	mul.wide.u32 	%rd140, %r183, 4;
	add.s64 	%rd141, %rd10, %rd140;
	ld.local.f32 	%f76, [%rd141];
	st.local.f32 	[%rd38], %f76;
	@%p66 bra 	$L__BB0_38;
	ld.local.f32 	%f77, [%rd37+8];
	st.local.f32 	[%rd38+4], %f77;
	bra.uni 	$L__BB0_38;
$L__BB0_166:
	.pragma "nounroll";
	mul.wide.u32 	%rd215, %r273, 4;
	add.s64 	%rd216, %rd42, %rd215;
	mov.b32 	%r225, 2147483647;
	st.global.u32 	[%rd216], %r225;
	add.s64 	%rd217, %rd41, %rd215;
	st.global.u32 	[%rd217], %r225;
	add.s64 	%rd218, %rd40, %rd215;
	st.global.u32 	[%rd218], %r225;
	add.s64 	%rd219, %rd39, %rd215;
	st.global.u32 	[%rd219], %r225;
	st.global.u32 	[%rd216+4], %r225;
	st.global.u32 	[%rd217+4], %r225;
	st.global.u32 	[%rd218+4], %r225;
	st.global.u32 	[%rd219+4], %r225;
	st.global.u32 	[%rd216+8], %r225;
	st.global.u32 	[%rd217+8], %r225;
	st.global.u32 	[%rd218+8], %r225;
	st.global.u32 	[%rd219+8], %r225;
	st.global.u32 	[%rd216+12], %r225;
	st.global.u32 	[%rd217+12], %r225;
	st.global.u32 	[%rd218+12], %r225;
	st.global.u32 	[%rd219+12], %r225;
	st.global.u32 	[%rd216+16], %r225;
	st.global.u32 	[%rd217+16], %r225;
	st.global.u32 	[%rd218+16], %r225;
	st.global.u32 	[%rd219+16], %r225;
	st.global.u32 	[%rd216+20], %r225;
	st.global.u32 	[%rd217+20], %r225;
	st.global.u32 	[%rd218+20], %r225;
	st.global.u32 	[%rd219+20], %r225;
	st.global.u32 	[%rd216+24], %r225;
	st.global.u32 	[%rd217+24], %r225;
	st.global.u32 	[%rd218+24], %r225;
	st.global.u32 	[%rd219+24], %r225;
	st.global.u32 	[%rd216+28], %r225;
	st.global.u32 	[%rd217+28], %r225;
	st.global.u32 	[%rd218+28], %r225;
	st.global.u32 	[%rd219+28], %r225;
	add.s32 	%r273, %r273, 8;
	setp.eq.s32 	%p182, %r273, %r286;
	@%p182 bra 	$L__BB0_167;
	bra.uni 	$L__BB0_166;
$L__BB0_167:
	setp.eq.s32 	%p183, %r118, 0;
	@%p183 bra 	$L__BB0_176;
	and.b32  	%r121, %r117, 3;
	setp.lt.u32 	%p184, %r118, 4;
	@%p184 bra 	$L__BB0_170;
	mul.wide.u32 	%rd220, %r286, 4;
	add.s64 	%rd221, %rd42, %rd220;
	mov.b32 	%r226, 2147483647;
	st.global.u32 	[%rd221], %r226;
	add.s64 	%rd222, %rd41, %rd220;
	st.global.u32 	[%rd222], %r226;
	add.s64 	%rd223, %rd40, %rd220;
	st.global.u32 	[%rd223], %r226;
	add.s64 	%rd224, %rd39, %rd220;
	st.global.u32 	[%rd224], %r226;
	st.global.u32 	[%rd221+4], %r226;
	st.global.u32 	[%rd222+4], %r226;
	st.global.u32 	[%rd223+4], %r226;
	st.global.u32 	[%rd224+4], %r226;
	st.global.u32 	[%rd221+8], %r226;
	st.global.u32 	[%rd222+8], %r226;
	st.global.u32 	[%rd223+8], %r226;
	st.global.u32 	[%rd224+8], %r226;
	st.global.u32 	[%rd221+12], %r226;
	st.global.u32 	[%rd222+12], %r226;
	st.global.u32 	[%rd223+12], %r226;
	st.global.u32 	[%rd224+12], %r226;
	add.s32 	%r286, %r286, 4;
$L__BB0_170:
	setp.eq.s32 	%p185, %r121, 0;
	@%p185 bra 	$L__BB0_176;
	setp.eq.s32 	%p186, %r121, 1;
	@%p186 bra 	$L__BB0_173;
	mul.wide.u32 	%rd225, %r286, 4;
	add.s64 	%rd226, %rd42, %rd225;
	mov.b32 	%r227, 2147483647;
	st.global.u32 	[%rd226], %r227;
	add.s64 	%rd227, %rd41, %rd225;
	st.global.u32 	[%rd227], %r227;
	add.s64 	%rd228, %rd40, %rd225;
	st.global.u32 	[%rd228], %r227;
	add.s64 	%rd229, %rd39, %rd225;
	st.global.u32 	[%rd229], %r227;
	st.global.u32 	[%rd226+4], %r227;
	st.global.u32 	[%rd227+4], %r227;
	st.global.u32 	[%rd228+4], %r227;
	st.global.u32 	[%rd229+4], %r227;
	add.s32 	%r286, %r286, 2;
$L__BB0_173:
	and.b32  	%r228, %r117, 1;
	setp.eq.b32 	%p187, %r228, 1;
	not.pred 	%p188, %p187;
	@%p188 bra 	$L__BB0_176;
	mul.wide.u32 	%rd230, %r286, 4;
	add.s64 	%rd231, %rd42, %rd230;
	mov.b32 	%r229, 2147483647;
	st.global.u32 	[%rd231], %r229;
	add.s64 	%rd232, %rd41, %rd230;
	st.global.u32 	[%rd232], %r229;
	add.s64 	%rd233, %rd40, %rd230;
	st.global.u32 	[%rd233], %r229;
	add.s64 	%rd234, %rd39, %rd230;
	st.global.u32 	[%rd234], %r229;
	bra.uni 	$L__BB0_176;
$L__BB0_175:
	add.s32 	%r173, %r23, -257;
	add.s32 	%r174, %r24, -257;
	min.u32 	%r175, %r173, %r174;
	setp.lt.u32 	%p41, %r175, -256;
	@%p41 bra 	$L__BB0_176;
	bra.uni 	$L__BB0_31;
$L__BB0_176:
	cvt.u32.u64 	%r230, %rd17;
	add.s32 	%r292, %r230, %r2;
	setp.lt.s32 	%p189, %r292, %r144;
	@%p189 bra 	$L__BB0_20;
	bra.uni 	$L__BB0_187;
$L__BB0_177:
	mul.wide.s32 	%rd83, %r292, 4;
	add.s64 	%rd84, %rd2, %rd83;
	add.s64 	%rd85, %rd1, %rd83;
	ld.global.nc.u32 	%r155, [%rd85];
	mul.wide.s32 	%rd43, %r292, %r143;
	ld.global.nc.u32 	%r156, [%rd84];
	add.s32 	%r157, %r156, -257;
	add.s32 	%r158, %r155, -257;
	min.u32 	%r159, %r157, %r158;
	setp.lt.u32 	%p26, %r159, -256;
	@%p26 bra 	$L__BB0_186;
	add.s32 	%r160, %r16, %r155;
	min.s32 	%r137, %r160, %r143;
	setp.lt.s32 	%p27, %r137, 1;
	@%p27 bra 	$L__BB0_186;
	and.b32  	%r138, %r137, 3;
	setp.lt.u32 	%p28, %r137, 4;
	mov.b32 	%r294, 0;
	@%p28 bra 	$L__BB0_181;
	shl.b64 	%rd86, %rd43, 2;
	add.s64 	%rd87, %rd6, %rd86;
	mov.b32 	%r163, 2147483647;
	st.global.u32 	[%rd87], %r163;
	add.s64 	%rd88, %rd5, %rd86;
	st.global.u32 	[%rd88], %r163;
	add.s64 	%rd89, %rd4, %rd86;
	st.global.u32 	[%rd89], %r163;
	add.s64 	%rd90, %rd3, %rd86;
	st.global.u32 	[%rd90], %r163;
	st.global.u32 	[%rd87+4], %r163;
	st.global.u32 	[%rd88+4], %r163;
	st.global.u32 	[%rd89+4], %r163;
	st.global.u32 	[%rd90+4], %r163;
	st.global.u32 	[%rd87+8], %r163;
	st.global.u32 	[%rd88+8], %r163;
	st.global.u32 	[%rd89+8], %r163;
	st.global.u32 	[%rd90+8], %r163;
	st.global.u32 	[%rd87+12], %r163;
	st.global.u32 	[%rd88+12], %r163;
	st.global.u32 	[%rd89+12], %r163;
	st.global.u32 	[%rd90+12], %r163;
	mov.b32 	%r294, 4;
$L__BB0_181:
	setp.eq.s32 	%p29, %r138, 0;
	@%p29 bra 	$L__BB0_186;
	setp.eq.s32 	%p30, %r138, 1;
	@%p30 bra 	$L__BB0_184;
	cvt.u64.u32 	%rd91, %r294;
	add.s64 	%rd92, %rd43, %rd91;
	shl.b64 	%rd93, %rd92, 2;
	add.s64 	%rd94, %rd6, %rd93;
	mov.b32 	%r164, 2147483647;
	st.global.u32 	[%rd94], %r164;
	add.s64 	%rd95, %rd5, %rd93;
	st.global.u32 	[%rd95], %r164;
	add.s64 	%rd96, %rd4, %rd93;
	st.global.u32 	[%rd96], %r164;
	add.s64 	%rd97, %rd3, %rd93;
	st.global.u32 	[%rd97], %r164;
	st.global.u32 	[%rd94+4], %r164;
	st.global.u32 	[%rd95+4], %r164;
	st.global.u32 	[%rd96+4], %r164;
	st.global.u32 	[%rd97+4], %r164;
	add.s32 	%r294, %r294, 2;
$L__BB0_184:
	and.b32  	%r165, %r137, 1;
	setp.eq.b32 	%p31, %r165, 1;
	not.pred 	%p32, %p31;
	@%p32 bra 	$L__BB0_186;
	cvt.u64.u32 	%rd98, %r294;
	add.s64 	%rd99, %rd43, %rd98;
	shl.b64 	%rd100, %rd99, 2;
	add.s64 	%rd101, %rd6, %rd100;
	mov.b32 	%r166, 2147483647;
	st.global.u32 	[%rd101], %r166;
	add.s64 	%rd102, %rd5, %rd100;
	st.global.u32 	[%rd102], %r166;
	add.s64 	%rd103, %rd4, %rd100;
	st.global.u32 	[%rd103], %r166;
	add.s64 	%rd104, %rd3, %rd100;
	st.global.u32 	[%rd104], %r166;
$L__BB0_186:
	add.s32 	%r292, %r292, %r2;
	setp.lt.s32 	%p33, %r292, %r144;
	@%p33 bra 	$L__BB0_177;
$L__BB0_187:
	ret;

}
	// .globl	fvg_trailing_stop_many_series_one_param_f32
.visible .entry fvg_trailing_stop_many_series_one_param_f32(
	.param .u64 .ptr .align 1 fvg_trailing_stop_many_series_one_param_f32_param_0,
	.param .u64 .ptr .align 1 fvg_trailing_stop_many_series_one_param_f32_param_1,
	.param .u64 .ptr .align 1 fvg_trailing_stop_many_series_one_param_f32_param_2,
	.param .u32 fvg_trailing_stop_many_series_one_param_f32_param_3,
	.param .u32 fvg_trailing_stop_many_series_one_param_f32_param_4,
	.param .u32 fvg_trailing_stop_many_series_one_param_f32_param_5,
	.param .u32 fvg_trailing_stop_many_series_one_param_f32_param_6,
	.param .u32 fvg_trailing_stop_many_series_one_param_f32_param_7,
	.param .u64 .ptr .align 1 fvg_trailing_stop_many_series_one_param_f32_param_8,
	.param .u64 .ptr .align 1 fvg_trailing_stop_many_series_one_param_f32_param_9,
	.param .u64 .ptr .align 1 fvg_trailing_stop_many_series_one_param_f32_param_10,
	.param .u64 .ptr .align 1 fvg_trailing_stop_many_series_one_param_f32_param_11
)
{
	.local .align 16 .b8 	__local_depot1[4096];
	.reg .b64 	%SP;
	.reg .b64 	%SPL;
	.reg .pred 	%p<173>;
	.reg .b32 	%r<262>;
	.reg .b32 	%f<129>;
	.reg .b64 	%rd<187>;
	.reg .b64 	%fd<114>;

	mov.u64 	%SPL, __local_depot1;
	ld.param.u64 	%rd23, [fvg_trailing_stop_many_series_one_param_f32_param_0];
	ld.param.u64 	%rd24, [fvg_trailing_stop_many_series_one_param_f32_param_1];
	ld.param.u64 	%rd25, [fvg_trailing_stop_many_series_one_param_f32_param_2];
	ld.param.u32 	%r123, [fvg_trailing_stop_many_series_one_param_f32_param_3];
	ld.param.u32 	%r124, [fvg_trailing_stop_many_series_one_param_f32_param_4];
	ld.param.u32 	%r125, [fvg_trailing_stop_many_series_one_param_f32_param_5];
	ld.param.u32 	%r126, [fvg_trailing_stop_many_series_one_param_f32_param_6];
	ld.param.u32 	%r127, [fvg_trailing_stop_many_series_one_param_f32_param_7];
	ld.param.u64 	%rd26, [fvg_trailing_stop_many_series_one_param_f32_param_8];
	ld.param.u64 	%rd27, [fvg_trailing_stop_many_series_one_param_f32_param_9];
	ld.param.u64 	%rd28, [fvg_trailing_stop_many_series_one_param_f32_param_10];
	ld.param.u64 	%rd29, [fvg_trailing_stop_many_series_one_param_f32_param_11];
	cvta.to.global.u64 	%rd1, %rd26;
	cvta.to.global.u64 	%rd2, %rd27;
	cvta.to.global.u64 	%rd3, %rd28;
	cvta.to.global.u64 	%rd4, %rd29;
	cvta.to.global.u64 	%rd5, %rd25;
	cvta.to.global.u64 	%rd6, %rd24;
	cvta.to.global.u64 	%rd7, %rd23;
	add.u64 	%rd8, %SPL, 0;
	add.u64 	%rd9, %SPL, 1024;
	add.u64 	%rd10, %SPL, 2048;
	add.u64 	%rd11, %SPL, 3072;
	mov.u32 	%r128, %ctaid.x;
	mov.u32 	%r129, %ntid.x;
	mov.u32 	%r130, %tid.x;
	mad.lo.s32 	%r1, %r128, %r129, %r130;
	setp.ge.s32 	%p2, %r1, %r123;
	@%p2 bra 	$L__BB1_158;
	setp.lt.s32 	%p3, %r124, 1;
	@%p3 bra 	$L__BB1_10;
	and.b32  	%r2, %r124, 3;
	setp.lt.u32 	%p4, %r124, 4;
	mov.b32 	%r207, 0;
	@%p4 bra 	$L__BB1_5;
	and.b32  	%r207, %r124, 2147483644;
	mov.b32 	%r205, 0;
	mul.wide.s32 	%rd39, %r123, 4;
$L__BB1_4:
	.pragma "nounroll";
	mad.lo.s32 	%r133, %r205, %r123, %r1;
	mul.wide.s32 	%rd34, %r133, 4;
	add.s64 	%rd35, %rd1, %rd34;
	mov.b32 	%r134, 2147483647;
	st.global.u32 	[%rd35], %r134;
	add.s64 	%rd36, %rd2, %rd34;
	st.global.u32 	[%rd36], %r134;
	add.s64 	%rd37, %rd3, %rd34;
	st.global.u32 	[%rd37], %r134;
	add.s64 	%rd38, %rd4, %rd34;
	st.global.u32 	[%rd38], %r134;
	add.s64 	%rd40, %rd35, %rd39;
	st.global.u32 	[%rd40], %r134;
	add.s64 	%rd41, %rd36, %rd39;
	st.global.u32 	[%rd41], %r134;
	add.s64 	%rd42, %rd37, %rd39;
	st.global.u32 	[%rd42], %r134;
	add.s64 	%rd43, %rd38, %rd39;
	st.global.u32 	[%rd43], %r134;
	add.s64 	%rd44, %rd40, %rd39;
	st.global.u32 	[%rd44], %r134;
	add.s64 	%rd45, %rd41, %rd39;
	st.global.u32 	[%rd45], %r134;
	add.s64 	%rd46, %rd42, %rd39;
	st.global.u32 	[%rd46], %r134;
	add.s64 	%rd47, %rd43, %rd39;
	st.global.u32 	[%rd47], %r134;
	add.s64 	%rd48, %rd44, %rd39;
	st.global.u32 	[%rd48], %r134;
	add.s64 	%rd49, %rd45, %rd39;
	st.global.u32 	[%rd49], %r134;
	add.s64 	%rd50, %rd46, %rd39;
	st.global.u32 	[%rd50], %r134;
	add.s64 	%rd51, %rd47, %rd39;
	st.global.u32 	[%rd51], %r134;
	add.s32 	%r205, %r205, 4;
	setp.ne.s32 	%p5, %r205, %r207;
	@%p5 bra 	$L__BB1_4;
$L__BB1_5:
	setp.eq.s32 	%p6, %r2, 0;
	@%p6 bra 	$L__BB1_10;
	setp.eq.s32 	%p7, %r2, 1;
	@%p7 bra 	$L__BB1_8;
	mad.lo.s32 	%r135, %r207, %r123, %r1;
	mul.wide.s32 	%rd52, %r135, 4;
	add.s64 	%rd53, %rd1, %rd52;
	mov.b32 	%r136, 2147483647;
	st.global.u32 	[%rd53], %r136;
	add.s64 	%rd54, %rd2, %rd52;
	st.global.u32 	[%rd54], %r136;
	add.s64 	%rd55, %rd3, %rd52;
	st.global.u32 	[%rd55], %r136;
	add.s64 	%rd56, %rd4, %rd52;
	st.global.u32 	[%rd56], %r136;
	mul.wide.s32 	%rd57, %r123, 4;
	add.s64 	%rd58, %rd53, %rd57;
	st.global.u32 	[%rd58], %r136;
	add.s64 	%rd59, %rd54, %rd57;
	st.global.u32 	[%rd59], %r136;
	add.s64 	%rd60, %rd55, %rd57;
	st.global.u32 	[%rd60], %r136;
	add.s64 	%rd61, %rd56, %rd57;
	st.global.u32 	[%rd61], %r136;
	add.s32 	%r207, %r207, 2;
$L__BB1_8:
	and.b32  	%r137, %r124, 1;
	setp.eq.b32 	%p8, %r137, 1;
	not.pred 	%p9, %p8;
	@%p9 bra 	$L__BB1_10;
	mad.lo.s32 	%r138, %r207, %r123, %r1;
	mul.wide.s32 	%rd62, %r138, 4;
	add.s64 	%rd63, %rd1, %rd62;
	mov.b32 	%r139, 2147483647;
	st.global.u32 	[%rd63], %r139;
	add.s64 	%rd64, %rd2, %rd62;
	st.global.u32 	[%rd64], %r139;
	add.s64 	%rd65, %rd3, %rd62;
	st.global.u32 	[%rd65], %r139;
	add.s64 	%rd66, %rd4, %rd62;
	st.global.u32 	[%rd66], %r139;
$L__BB1_10:
	setp.lt.s32 	%p10, %r124, 1;
	sub.s32 	%r140, 256, %r125;
	sub.s32 	%r141, 256, %r126;
	or.b32  	%r142, %r141, %r140;
	setp.gt.u32 	%p11, %r142, 255;
	or.pred  	%p12, %p11, %p10;
	@%p12 bra 	$L__BB1_158;
	add.s32 	%r9, %r126, 1;
	mov.b32 	%r210, 0;
	mov.u32 	%r208, %r9;
	mov.u32 	%r209, %r126;
$L__BB1_12:
	add.s32 	%r209, %r209, 1;
	mad.lo.s32 	%r144, %r210, %r123, %r1;
	mul.wide.s32 	%rd67, %r144, 4;
	add.s64 	%rd68, %rd7, %rd67;
	ld.global.nc.f32 	%f51, [%rd68];
	add.s64 	%rd69, %rd6, %rd67;
	ld.global.nc.f32 	%f52, [%rd69];
	add.s64 	%rd70, %rd5, %rd67;
	ld.global.nc.f32 	%f53, [%rd70];
	abs.f32 	%f54, %f51;
	setp.num.f32 	%p13, %f54, %f54;
	abs.f32 	%f55, %f52;
	setp.num.f32 	%p14, %f55, %f55;
	and.pred  	%p15, %p13, %p14;
	abs.f32 	%f57, %f53;
	setp.num.f32 	%p16, %f57, %f57;
	and.pred  	%p17, %p15, %p16;
	setp.neu.f32 	%p18, %f54, 0f7F800000;
	and.pred  	%p19, %p17, %p18;
	setp.neu.f32 	%p20, %f55, 0f7F800000;
	and.pred  	%p21, %p19, %p20;
	setp.neu.f32 	%p22, %f57, 0f7F800000;
	and.pred  	%p23, %p21, %p22;
	@%p23 bra 	$L__BB1_14;
	add.s32 	%r210, %r210, 1;
	setp.eq.s32 	%p172, %r210, %r124;
	add.s32 	%r208, %r208, 1;
	@%p172 bra 	$L__BB1_158;
	bra.uni 	$L__BB1_12;
$L__BB1_14:
	setp.ge.s32 	%p24, %r210, %r124;
	@%p24 bra 	$L__BB1_158;
	min.u32 	%r16, %r125, 256;
	cvt.rn.f64.s32 	%fd1, %r126;
	max.u32 	%r147, %r16, 2;
	add.s32 	%r148, %r147, -1;
	add.s32 	%r17, %r147, -2;
	and.b32  	%r18, %r148, 3;
	and.b32  	%r19, %r148, -4;
	neg.s32 	%r20, %r19;
	mov.f32 	%f128, 0f7FFFFFFF;
	mov.b32 	%r214, -1;
	mov.b32 	%r211, 0;
	add.s64 	%rd12, %rd8, 8;
	mov.u32 	%r212, %r211;
	mov.u32 	%r213, %r211;
	mov.u32 	%r215, %r214;
	mov.u32 	%r216, %r211;
	mov.u32 	%r241, %r211;
	mov.u32 	%r229, %r211;
$L__BB1_16:
	mov.u32 	%r226, %r241;
	mov.f32 	%f1, %f128;
	mov.u32 	%r26, %r216;
	mov.u32 	%r25, %r215;
	mov.u32 	%r24, %r214;
	mad.lo.s32 	%r29, %r211, %r123, %r1;
	setp.lt.u32 	%p25, %r211, 2;
	mov.u32 	%r225, %r229;
	@%p25 bra 	$L__BB1_48;
	add.s32 	%r149, %r211, -2;
	mad.lo.s32 	%r150, %r149, %r123, %r1;
	add.s32 	%r151, %r150, %r123;
	mul.wide.s32 	%rd71, %r150, 4;
	add.s64 	%rd72, %rd7, %rd71;
	ld.global.nc.f32 	%f2, [%rd72];
	add.s64 	%rd73, %rd6, %rd71;
	ld.global.nc.f32 	%f3, [%rd73];
	mul.wide.s32 	%rd74, %r151, 4;
	add.s64 	%rd75, %rd5, %rd74;
	ld.global.nc.f32 	%f4, [%rd75];
	mul.wide.s32 	%rd76, %r29, 4;
	add.s64 	%rd77, %rd7, %rd76;
	ld.global.nc.f32 	%f5, [%rd77];
	add.s64 	%rd78, %rd6, %rd76;
	ld.global.nc.f32 	%f6, [%rd78];
	abs.f32 	%f60, %f2;
	setp.nan.f32 	%p26, %f60, %f60;
	abs.f32 	%f61, %f3;
	setp.nan.f32 	%p27, %f61, %f61;
	or.pred  	%p28, %p26, %p27;
	abs.f32 	%f63, %f4;
	setp.nan.f32 	%p29, %f63, %f63;
	or.pred  	%p30, %p28, %p29;
	setp.eq.f32 	%p31, %f60, 0f7F800000;
	or.pred  	%p32, %p30, %p31;
	setp.eq.f32 	%p33, %f61, 0f7F800000;
	or.pred  	%p34, %p32, %p33;
	setp.eq.f32 	%p35, %f63, 0f7F800000;
	or.pred  	%p36, %p34, %p35;
	mov.u32 	%r225, %r229;
	@%p36 bra 	$L__BB1_48;
	abs.f32 	%f65, %f5;
	abs.f32 	%f66, %f6;
	setp.equ.f32 	%p37, %f65, 0f7F800000;
	setp.equ.f32 	%p38, %f66, 0f7F800000;
	or.pred  	%p39, %p37, %p38;
	mov.u32 	%r225, %r229;
	@%p39 bra 	$L__BB1_48;
	setp.leu.f32 	%p40, %f6, %f2;
	setp.leu.f32 	%p41, %f4, %f2;
	or.pred  	%p42, %p40, %p41;
	mov.u32 	%r225, %r229;
	@%p42 bra 	$L__BB1_34;
	setp.ge.s32 	%p43, %r229, %r125;
	@%p43 bra 	$L__BB1_23;
	setp.gt.s32 	%p51, %r229, 255;
	mov.u32 	%r225, %r229;
	@%p51 bra 	$L__BB1_34;
	mul.wide.s32 	%rd85, %r229, 4;
	add.s64 	%rd86, %rd8, %rd85;
	st.local.f32 	[%rd86], %f2;
	add.s32 	%r225, %r229, 1;
	bra.uni 	$L__BB1_34;
$L__BB1_23:
	setp.lt.s32 	%p44, %r125, 1;
	mov.u32 	%r225, %r229;
	@%p44 bra 	$L__BB1_34;
	setp.eq.s32 	%p45, %r125, 1;
	@%p45 bra 	$L__BB1_33;
	setp.lt.u32 	%p46, %r17, 3;
	mov.b32 	%r221, 1;
	@%p46 bra 	$L__BB1_29;
	mov.b32 	%r219, 0;
	mov.u64 	%rd186, %rd12;
	mov.u32 	%r220, %r20;
$L__BB1_27:
	.pragma "nounroll";
	ld.local.f32 	%f68, [%rd186+-4];
	st.local.f32 	[%rd186+-8], %f68;
	ld.local.v2.f32 	{%f69, %f70}, [%rd186];
	st.local.f32 	[%rd186+-4], %f69;
	ld.local.f32 	%f71, [%rd186+8];
	st.local.v2.f32 	[%rd186], {%f70, %f71};
	add.s32 	%r220, %r220, 4;
	add.s32 	%r219, %r219, 4;
	add.s64 	%rd186, %rd186, 16;
	setp.ne.s32 	%p47, %r220, 0;
	@%p47 bra 	$L__BB1_27;
	add.s32 	%r221, %r219, 1;
$L__BB1_29:
	setp.eq.s32 	%p48, %r18, 0;
	@%p48 bra 	$L__BB1_33;
	setp.eq.s32 	%p49, %r18, 1;
	mul.wide.u32 	%rd79, %r221, 4;
	add.s64 	%rd15, %rd8, %rd79;
	ld.local.f32 	%f72, [%rd15];
	mul.wide.s32 	%rd80, %r221, 4;
	add.s64 	%rd16, %rd8, %rd80;
	st.local.f32 	[%rd16+-4], %f72;
	@%p49 bra 	$L__BB1_33;
	setp.eq.s32 	%p50, %r18, 2;
	add.s32 	%r154, %r221, 1;
	mul.wide.u32 	%rd81, %r154, 4;
	add.s64 	%rd82, %rd8, %rd81;
	ld.local.f32 	%f73, [%rd82];
	st.local.f32 	[%rd16], %f73;
	@%p50 bra 	$L__BB1_33;
	ld.local.f32 	%f74, [%rd15+8];
	st.local.f32 	[%rd16+4], %f74;
$L__BB1_33:
	add.s32 	%r155, %r16, -1;
	mul.wide.u32 	%rd83, %r155, 4;
	add.s64 	%rd84, %rd8, %rd83;
	st.local.f32 	[%rd84], %f2;
	mov.u32 	%r225, %r16;
$L__BB1_34:
	setp.geu.f32 	%p52, %f5, %f3;
	setp.geu.f32 	%p53, %f4, %f3;
	or.pred  	%p54, %p52, %p53;
	@%p54 bra 	$L__BB1_48;
	setp.ge.s32 	%p55, %r226, %r125;
	@%p55 bra 	$L__BB1_38;
	setp.gt.s32 	%p63, %r226, 255;
	@%p63 bra 	$L__BB1_48;
	mul.wide.s32 	%rd95, %r226, 4;
	add.s64 	%rd96, %rd9, %rd95;
	st.local.f32 	[%rd96], %f3;
	add.s32 	%r226, %r226, 1;
	bra.uni 	$L__BB1_48;
$L__BB1_38:
	setp.lt.s32 	%p56, %r125, 1;
	@%p56 bra 	$L__BB1_48;
	setp.eq.s32 	%p57, %r125, 1;
	@%p57 bra 	$L__BB1_47;
	setp.lt.u32 	%p58, %r17, 3;
	mov.b32 	%r224, 1;
	@%p58 bra 	$L__BB1_43;
	mov.b32 	%r223, 1;
$L__BB1_42:
	.pragma "nounroll";
	mul.wide.u32 	%rd87, %r223, 4;
	add.s64 	%rd88, %rd9, %rd87;
	ld.local.f32 	%f75, [%rd88];
	st.local.f32 	[%rd88+-4], %f75;
	ld.local.v2.f32 	{%f76, %f77}, [%rd88+4];
	st.local.f32 	[%rd88], %f76;
	ld.local.f32 	%f78, [%rd88+12];
	st.local.v2.f32 	[%rd88+4], {%f77, %f78};
	add.s32 	%r224, %r223, 4;
	add.s32 	%r158, %r223, 3;
	setp.ne.s32 	%p59, %r158, %r19;
	mov.u32 	%r223, %r224;
	@%p59 bra 	$L__BB1_42;
$L__BB1_43:
	setp.eq.s32 	%p60, %r18, 0;
	@%p60 bra 	$L__BB1_47;
	setp.eq.s32 	%p61, %r18, 1;
	mul.wide.u32 	%rd89, %r224, 4;
	add.s64 	%rd17, %rd9, %rd89;
	ld.local.f32 	%f79, [%rd17];
	mul.wide.s32 	%rd90, %r224, 4;
	add.s64 	%rd18, %rd9, %rd90;
	st.local.f32 	[%rd18+-4], %f79;
	@%p61 bra 	$L__BB1_47;
	setp.eq.s32 	%p62, %r18, 2;
	add.s32 	%r159, %r224, 1;
	mul.wide.u32 	%rd91, %r159, 4;
	add.s64 	%rd92, %rd9, %rd91;
	ld.local.f32 	%f80, [%rd92];
	st.local.f32 	[%rd18], %f80;
	@%p62 bra 	$L__BB1_47;
	ld.local.f32 	%f81, [%rd17+8];
	st.local.f32 	[%rd18+4], %f81;
$L__BB1_47:
	add.s32 	%r160, %r16, -1;
	mul.wide.u32 	%rd93, %r160, 4;
	add.s64 	%rd94, %rd9, %rd93;
	st.local.f32 	[%rd94], %f3;
	mov.u32 	%r226, %r16;
$L__BB1_48:
	mul.wide.s32 	%rd97, %r29, 4;
	add.s64 	%rd98, %rd5, %rd97;
	ld.global.nc.f32 	%f7, [%rd98];
	min.s32 	%r44, %r225, 256;
	setp.lt.s32 	%p64, %r225, 1;
	mov.b32 	%r229, 0;
	mov.f64 	%fd89, 0d0000000000000000;
	@%p64 bra 	$L__BB1_69;
	and.b32  	%r45, %r44, 3;
	setp.lt.u32 	%p65, %r225, 4;
	mov.f64 	%fd89, 0d0000000000000000;
	mov.b32 	%r234, 0;
	mov.u32 	%r229, %r234;
	@%p65 bra 	$L__BB1_60;
	and.b32  	%r234, %r44, 508;
	mov.f64 	%fd89, 0d0000000000000000;
	mov.b32 	%r227, 0;
	mov.u32 	%r229, %r227;
$L__BB1_51:
	mul.wide.u32 	%rd99, %r227, 4;
	add.s64 	%rd19, %rd8, %rd99;
	ld.local.f32 	%f8, [%rd19];
	setp.gt.f32 	%p66, %f8, %f7;
	@%p66 bra 	$L__BB1_53;
	mul.wide.s32 	%rd100, %r229, 4;
	add.s64 	%rd101, %rd8, %rd100;
	st.local.f32 	[%rd101], %f8;
	add.s32 	%r229, %r229, 1;
	cvt.f64.f32 	%fd50, %f8;
	add.f64 	%fd89, %fd89, %fd50;
$L__BB1_53:
	ld.local.f32 	%f9, [%rd19+4];
	setp.gt.f32 	%p67, %f9, %f7;
	@%p67 bra 	$L__BB1_55;
	mul.wide.s32 	%rd102, %r229, 4;
	add.s64 	%rd103, %rd8, %rd102;
	st.local.f32 	[%rd103], %f9;
	add.s32 	%r229, %r229, 1;
	cvt.f64.f32 	%fd51, %f9;
	add.f64 	%fd89, %fd89, %fd51;
$L__BB1_55:
	ld.local.f32 	%f10, [%rd19+8];
	setp.gt.f32 	%p68, %f10, %f7;
	@%p68 bra 	$L__BB1_57;
	mul.wide.s32 	%rd104, %r229, 4;
	add.s64 	%rd105, %rd8, %rd104;
	st.local.f32 	[%rd105], %f10;
	add.s32 	%r229, %r229, 1;
	cvt.f64.f32 	%fd52, %f10;
	add.f64 	%fd89, %fd89, %fd52;
$L__BB1_57:
	ld.local.f32 	%f11, [%rd19+12];
	setp.gt.f32 	%p69, %f11, %f7;
	@%p69 bra 	$L__BB1_59;
	mul.wide.s32 	%rd106, %r229, 4;
	add.s64 	%rd107, %rd8, %rd106;
	st.local.f32 	[%rd107], %f11;
	add.s32 	%r229, %r229, 1;
	cvt.f64.f32 	%fd53, %f11;
	add.f64 	%fd89, %fd89, %fd53;
$L__BB1_59:
	add.s32 	%r227, %r227, 4;
	setp.ne.s32 	%p70, %r227, %r234;
	@%p70 bra 	$L__BB1_51;
$L__BB1_60:
	setp.eq.s32 	%p71, %r45, 0;
	@%p71 bra 	$L__BB1_69;
	mul.wide.u32 	%rd108, %r234, 4;
	add.s64 	%rd20, %rd8, %rd108;
	ld.local.f32 	%f12, [%rd20];
	setp.gt.f32 	%p72, %f12, %f7;
	@%p72 bra 	$L__BB1_63;
	mul.wide.s32 	%rd109, %r229, 4;
	add.s64 	%rd110, %rd8, %rd109;
	st.local.f32 	[%rd110], %f12;
	add.s32 	%r229, %r229, 1;
	cvt.f64.f32 	%fd54, %f12;
	add.f64 	%fd89, %fd89, %fd54;
$L__BB1_63:
	setp.eq.s32 	%p73, %r45, 1;
	@%p73 bra 	$L__BB1_69;
	ld.local.f32 	%f13, [%rd20+4];
	setp.gt.f32 	%p74, %f13, %f7;
	@%p74 bra 	$L__BB1_66;
	mul.wide.s32 	%rd111, %r229, 4;
	add.s64 	%rd112, %rd8, %rd111;
	st.local.f32 	[%rd112], %f13;
	add.s32 	%r229, %r229, 1;
	cvt.f64.f32 	%fd55, %f13;
	add.f64 	%fd89, %fd89, %fd55;
$L__BB1_66:
	setp.eq.s32 	%p75, %r45, 2;
	@%p75 bra 	$L__BB1_69;
	ld.local.f32 	%f14, [%rd20+8];
	setp.gt.f32 	%p76, %f14, %f7;
	@%p76 bra 	$L__BB1_69;
	mul.wide.s32 	%rd113, %r229, 4;
	add.s64 	%rd114, %rd8, %rd113;
	st.local.f32 	[%rd114], %f14;
	add.s32 	%r229, %r229, 1;
	cvt.f64.f32 	%fd56, %f14;
	add.f64 	%fd89, %fd89, %fd56;
$L__BB1_69:
	setp.lt.s32 	%p77, %r229, 1;
	mov.f32 	%f123, 0f7FFFFFFF;
	@%p77 bra 	$L__BB1_71;
	cvt.rn.f64.u32 	%fd57, %r229;
	div.rn.f64 	%fd58, %fd89, %fd57;
	cvt.rn.f32.f64 	%f123, %fd58;
$L__BB1_71:
	min.s32 	%r67, %r226, 256;
	setp.lt.s32 	%p78, %r226, 1;
	mov.b32 	%r241, 0;
	mov.f64 	%fd99, 0d0000000000000000;
	@%p78 bra 	$L__BB1_92;
	and.b32  	%r68, %r67, 3;
	setp.lt.u32 	%p79, %r226, 4;
	mov.f64 	%fd99, 0d0000000000000000;
	mov.b32 	%r246, 0;
	mov.u32 	%r241, %r246;
	@%p79 bra 	$L__BB1_83;
	and.b32  	%r246, %r67, 508;
	mov.f64 	%fd99, 0d0000000000000000;
	mov.b32 	%r239, 0;
	mov.u32 	%r241, %r239;
$L__BB1_74:
	mul.wide.u32 	%rd115, %r239, 4;
	add.s64 	%rd21, %rd9, %rd115;
	ld.local.f32 	%f17, [%rd21];
	setp.lt.f32 	%p80, %f17, %f7;
	@%p80 bra 	$L__BB1_76;
	mul.wide.s32 	%rd116, %r241, 4;
	add.s64 	%rd117, %rd9, %rd116;
	st.local.f32 	[%rd117], %f17;
	add.s32 	%r241, %r241, 1;
	cvt.f64.f32 	%fd63, %f17;
	add.f64 	%fd99, %fd99, %fd63;
$L__BB1_76:
	ld.local.f32 	%f18, [%rd21+4];
	setp.lt.f32 	%p81, %f18, %f7;
	@%p81 bra 	$L__BB1_78;
	mul.wide.s32 	%rd118, %r241, 4;
	add.s64 	%rd119, %rd9, %rd118;
	st.local.f32 	[%rd119], %f18;
	add.s32 	%r241, %r241, 1;
	cvt.f64.f32 	%fd64, %f18;
	add.f64 	%fd99, %fd99, %fd64;
$L__BB1_78:
	ld.local.f32 	%f19, [%rd21+8];
	setp.lt.f32 	%p82, %f19, %f7;
	@%p82 bra 	$L__BB1_80;
	mul.wide.s32 	%rd120, %r241, 4;
	add.s64 	%rd121, %rd9, %rd120;
	st.local.f32 	[%rd121], %f19;
	add.s32 	%r241, %r241, 1;
	cvt.f64.f32 	%fd65, %f19;
	add.f64 	%fd99, %fd99, %fd65;
$L__BB1_80:
	ld.local.f32 	%f20, [%rd21+12];
	setp.lt.f32 	%p83, %f20, %f7;
	@%p83 bra 	$L__BB1_82;
	mul.wide.s32 	%rd122, %r241, 4;
	add.s64 	%rd123, %rd9, %rd122;
	st.local.f32 	[%rd123], %f20;
	add.s32 	%r241, %r241, 1;
	cvt.f64.f32 	%fd66, %f20;
	add.f64 	%fd99, %fd99, %fd66;
$L__BB1_82:
	add.s32 	%r239, %r239, 4;
	setp.ne.s32 	%p84, %r239, %r246;
	@%p84 bra 	$L__BB1_74;
$L__BB1_83:
	setp.eq.s32 	%p85, %r68, 0;
	@%p85 bra 	$L__BB1_92;
	mul.wide.u32 	%rd124, %r246, 4;
	add.s64 	%rd22, %rd9, %rd124;
	ld.local.f32 	%f21, [%rd22];
	setp.lt.f32 	%p86, %f21, %f7;
	@%p86 bra 	$L__BB1_86;
	mul.wide.s32 	%rd125, %r241, 4;
	add.s64 	%rd126, %rd9, %rd125;
	st.local.f32 	[%rd126], %f21;
	add.s32 	%r241, %r241, 1;
	cvt.f64.f32 	%fd67, %f21;
	add.f64 	%fd99, %fd99, %fd67;
$L__BB1_86:
	setp.eq.s32 	%p87, %r68, 1;
	@%p87 bra 	$L__BB1_92;
	ld.local.f32 	%f22, [%rd22+4];
	setp.lt.f32 	%p88, %f22, %f7;
	@%p88 bra 	$L__BB1_89;
	mul.wide.s32 	%rd127, %r241, 4;
	add.s64 	%rd128, %rd9, %rd127;
	st.local.f32 	[%rd128], %f22;
	add.s32 	%r241, %r241, 1;
	cvt.f64.f32 	%fd68, %f22;
	add.f64 	%fd99, %fd99, %fd68;
$L__BB1_89:
	setp.eq.s32 	%p89, %r68, 2;
	@%p89 bra 	$L__BB1_92;
	ld.local.f32 	%f23, [%rd22+8];
	setp.lt.f32 	%p90, %f23, %f7;
	@%p90 bra 	$L__BB1_92;
	mul.wide.s32 	%rd129, %r241, 4;
	add.s64 	%rd130, %rd9, %rd129;
	st.local.f32 	[%rd130], %f23;
	add.s32 	%r241, %r241, 1;
	cvt.f64.f32 	%fd69, %f23;
	add.f64 	%fd99, %fd99, %fd69;
$L__BB1_92:
	setp.lt.s32 	%p91, %r241, 1;
	mov.f32 	%f124, 0f7FFFFFFF;
	@%p91 bra 	$L__BB1_94;
	cvt.rn.f64.u32 	%fd70, %r241;
	div.rn.f64 	%fd71, %fd99, %fd70;
	cvt.rn.f32.f64 	%f124, %fd71;
$L__BB1_94:
	abs.f32 	%f84, %f123;
	setp.num.f32 	%p92, %f84, %f84;
	setp.nan.f32 	%p93, %f84, %f84;
	selp.b32 	%r214, %r24, %r211, %p93;
	abs.f32 	%f26, %f124;
	setp.nan.f32 	%p94, %f26, %f26;
	selp.b32 	%r215, %r25, %r211, %p94;
	setp.gt.s32 	%p95, %r214, -1;
	sub.s32 	%r171, %r211, %r24;
	max.s32 	%r172, %r171, 1;
	min.s32 	%r173, %r172, %r126;
	selp.b32 	%r174, %r173, 1, %p95;
	selp.b32 	%r92, %r174, 1, %p93;
	setp.gt.s32 	%p96, %r215, -1;
	sub.s32 	%r175, %r211, %r25;
	max.s32 	%r176, %r175, 1;
	min.s32 	%r177, %r176, %r126;
	selp.b32 	%r178, %r177, 1, %p96;
	selp.b32 	%r93, %r178, 1, %p94;
	mov.f32 	%f117, 0f7FFFFFFF;
	@%p92 bra 	$L__BB1_101;
	sub.s32 	%r179, %r211, %r92;
	add.s32 	%r251, %r179, 1;
	setp.lt.s32 	%p97, %r251, 0;
	mov.f32 	%f123, %f117;
	@%p97 bra 	$L__BB1_101;
	setp.gt.s32 	%p98, %r251, %r211;
	mov.f64 	%fd109, 0d0000000000000000;
	@%p98 bra 	$L__BB1_100;
	mov.f64 	%fd109, 0d0000000000000000;
$L__BB1_98:
	mad.lo.s32 	%r180, %r251, %r123, %r1;
	mul.wide.s32 	%rd131, %r180, 4;
	add.s64 	%rd132, %rd5, %rd131;
	ld.global.nc.f32 	%f27, [%rd132];
	abs.f32 	%f87, %f27;
	setp.equ.f32 	%p99, %f87, 0f7F800000;
	mov.f32 	%f123, %f117;
	@%p99 bra 	$L__BB1_101;
	cvt.f64.f32 	%fd74, %f27;
	add.f64 	%fd109, %fd109, %fd74;
	add.s32 	%r96, %r251, 1;
	setp.ne.s32 	%p100, %r251, %r211;
	mov.u32 	%r251, %r96;
	@%p100 bra 	$L__BB1_98;
$L__BB1_100:
	cvt.rn.f64.s32 	%fd75, %r92;
	div.rn.f64 	%fd76, %fd109, %fd75;
	cvt.rn.f32.f64 	%f123, %fd76;
$L__BB1_101:
	setp.num.f32 	%p101, %f26, %f26;
	mov.f32 	%f118, 0f7FFFFFFF;
	@%p101 bra 	$L__BB1_108;
	sub.s32 	%r181, %r211, %r93;
	add.s32 	%r252, %r181, 1;
	setp.lt.s32 	%p102, %r252, 0;
	mov.f32 	%f124, %f118;
	@%p102 bra 	$L__BB1_108;
	setp.gt.s32 	%p103, %r252, %r211;
	mov.f64 	%fd111, 0d0000000000000000;
	@%p103 bra 	$L__BB1_107;
	mov.f64 	%fd111, 0d0000000000000000;
$L__BB1_105:
	mad.lo.s32 	%r182, %r252, %r123, %r1;
	mul.wide.s32 	%rd133, %r182, 4;
	add.s64 	%rd134, %rd5, %rd133;
	ld.global.nc.f32 	%f30, [%rd134];
	abs.f32 	%f90, %f30;
	setp.equ.f32 	%p104, %f90, 0f7F800000;
	mov.f32 	%f124, %f118;
	@%p104 bra 	$L__BB1_108;
	cvt.f64.f32 	%fd79, %f30;
	add.f64 	%fd111, %fd111, %fd79;
	add.s32 	%r99, %r252, 1;
	setp.ne.s32 	%p105, %r252, %r211;
	mov.u32 	%r252, %r99;
	@%p105 bra 	$L__BB1_105;
$L__BB1_107:
	cvt.rn.f64.s32 	%fd80, %r93;
	div.rn.f64 	%fd81, %fd111, %fd80;
	cvt.rn.f32.f64 	%f124, %fd81;
$L__BB1_108:
	setp.gt.s32 	%p106, %r212, 255;
	@%p106 bra 	$L__BB1_110;
	mul.wide.s32 	%rd135, %r212, 4;
	add.s64 	%rd136, %rd10, %rd135;
	st.local.f32 	[%rd136], %f123;
	add.s32 	%r212, %r212, 1;
	bra.uni 	$L__BB1_111;
$L__BB1_110:
	st.local.f32 	[%rd10+1020], %f123;
$L__BB1_111:
	setp.gt.s32 	%p107, %r213, 255;
	@%p107 bra 	$L__BB1_113;
	mul.wide.s32 	%rd137, %r213, 4;
	add.s64 	%rd138, %rd11, %rd137;
	st.local.f32 	[%rd138], %f124;
	add.s32 	%r213, %r213, 1;
	bra.uni 	$L__BB1_114;
$L__BB1_113:
	st.local.f32 	[%rd11+1020], %f124;
$L__BB1_114:
	setp.lt.s32 	%p108, %r126, 1;
	setp.lt.s32 	%p109, %r212, %r126;
	or.pred  	%p110, %p108, %p109;
	mov.f32 	%f125, 0f7FFFFFFF;
	@%p110 bra 	$L__BB1_119;
	mov.f64 	%fd112, 0d0000000000000000;
	mov.b32 	%r255, 0;
$L__BB1_116:
	not.b32 	%r184, %r255;
	add.s32 	%r185, %r212, %r184;
	mul.wide.s32 	%rd139, %r185, 4;
	add.s64 	%rd140, %rd10, %rd139;
	ld.local.f32 	%f33, [%rd140];
	abs.f32 	%f93, %f33;
	setp.equ.f32 	%p111, %f93, 0f7F800000;
	@%p111 bra 	$L__BB1_119;
	cvt.f64.f32 	%fd83, %f33;
	add.f64 	%fd112, %fd112, %fd83;
	add.s32 	%r255, %r255, 1;
	setp.ne.s32 	%p112, %r255, %r126;
	@%p112 bra 	$L__BB1_116;
	div.rn.f64 	%fd84, %fd112, %fd1;
	cvt.rn.f32.f64 	%f125, %fd84;
$L__BB1_119:
	setp.lt.s32 	%p114, %r213, %r126;
	or.pred  	%p115, %p108, %p114;
	mov.f32 	%f126, 0f7FFFFFFF;
	@%p115 bra 	$L__BB1_124;
	mov.f64 	%fd113, 0d0000000000000000;
	mov.b32 	%r256, 0;
$L__BB1_121:
	not.b32 	%r187, %r256;
	add.s32 	%r188, %r213, %r187;
	mul.wide.s32 	%rd141, %r188, 4;
	add.s64 	%rd142, %rd11, %rd141;
	ld.local.f32 	%f36, [%rd142];
	abs.f32 	%f96, %f36;
	setp.equ.f32 	%p116, %f96, 0f7F800000;
	@%p116 bra 	$L__BB1_124;
	cvt.f64.f32 	%fd86, %f36;
	add.f64 	%fd113, %fd113, %fd86;
	add.s32 	%r256, %r256, 1;
	setp.ne.s32 	%p117, %r256, %r126;
	@%p117 bra 	$L__BB1_121;
	div.rn.f64 	%fd87, %fd113, %fd1;
	cvt.rn.f32.f64 	%f126, %fd87;
$L__BB1_124:
	abs.f32 	%f39, %f126;
	setp.num.f32 	%p118, %f39, %f39;
	setp.gt.f32 	%p119, %f7, %f126;
	and.pred  	%p120, %p118, %p119;
	mov.b32 	%r216, 1;
	@%p120 bra 	$L__BB1_126;
	abs.f32 	%f97, %f125;
	setp.num.f32 	%p121, %f97, %f97;
	setp.lt.f32 	%p122, %f7, %f125;
	selp.b32 	%r190, -1, %r26, %p122;
	selp.b32 	%r216, %r190, %r26, %p121;
$L__BB1_126:
	setp.eq.s32 	%p123, %r216, 0;
	setp.eq.s32 	%p124, %r26, 0;
	or.pred  	%p125, %p124, %p123;
	@%p125 bra 	$L__BB1_133;
	setp.eq.s32 	%p130, %r216, 1;
	setp.ne.s32 	%p131, %r26, 1;
	and.pred  	%p132, %p131, %p130;
	mov.f32 	%f127, %f125;
	@%p132 bra 	$L__BB1_137;
	setp.eq.s32 	%p133, %r216, -1;
	setp.ne.s32 	%p134, %r26, -1;
	and.pred  	%p135, %p134, %p133;
	mov.f32 	%f127, %f126;
	@%p135 bra 	$L__BB1_137;
	@%p133 bra 	$L__BB1_132;
	setp.ne.s32 	%p137, %r216, 1;
	mov.f32 	%f127, %f1;
	@%p137 bra 	$L__BB1_137;
	abs.f32 	%f104, %f1;
	setp.num.f32 	%p139, %f104, %f104;
	max.f32 	%f105, %f1, %f125;
	selp.f32 	%f127, %f105, %f1, %p139;
	bra.uni 	$L__BB1_137;
$L__BB1_132:
	abs.f32 	%f102, %f1;
	setp.num.f32 	%p138, %f102, %f102;
	min.f32 	%f103, %f1, %f126;
	selp.f32 	%f127, %f103, %f1, %p138;
	bra.uni 	$L__BB1_137;
$L__BB1_133:
	setp.eq.s32 	%p126, %r216, -1;
	@%p126 bra 	$L__BB1_136;
	setp.ne.s32 	%p127, %r216, 1;
	mov.f32 	%f127, %f1;
	@%p127 bra 	$L__BB1_137;
	abs.f32 	%f100, %f1;
	setp.num.f32 	%p129, %f100, %f100;
	max.f32 	%f101, %f1, %f125;
	selp.f32 	%f127, %f101, %f1, %p129;
	bra.uni 	$L__BB1_137;
$L__BB1_136:
	abs.f32 	%f98, %f1;
	setp.num.f32 	%p128, %f98, %f98;
	min.f32 	%f99, %f1, %f126;
	selp.f32 	%f127, %f99, %f1, %p128;
$L__BB1_137:
	setp.eq.s32 	%p140, %r127, 0;
	mov.f32 	%f128, %f127;
	@%p140 bra 	$L__BB1_144;
	setp.eq.s32 	%p141, %r216, -1;
	mov.f32 	%f119, 0f7FFFFFFF;
	@%p141 bra 	$L__BB1_142;
	setp.ne.s32 	%p142, %r216, 1;
	mov.f32 	%f128, %f127;
	@%p142 bra 	$L__BB1_144;
	abs.f32 	%f45, %f127;
	setp.num.f32 	%p149, %f45, %f45;
	setp.lt.f32 	%p150, %f7, %f127;
	and.pred  	%p151, %p149, %p150;
	mov.f32 	%f128, %f119;
	@%p151 bra 	$L__BB1_144;
	selp.f32 	%f112, %f125, %f127, %p119;
	selp.f32 	%f113, %f127, %f112, %p149;
	selp.f32 	%f128, %f113, %f127, %p118;
	bra.uni 	$L__BB1_144;
$L__BB1_142:
	abs.f32 	%f47, %f127;
	setp.num.f32 	%p143, %f47, %f47;
	setp.gt.f32 	%p144, %f7, %f127;
	and.pred  	%p145, %p143, %p144;
	mov.f32 	%f128, %f119;
	@%p145 bra 	$L__BB1_144;
	abs.f32 	%f107, %f125;
	setp.num.f32 	%p147, %f107, %f107;
	setp.lt.f32 	%p148, %f7, %f125;
	selp.f32 	%f109, %f126, %f127, %p148;
	selp.f32 	%f110, %f109, %f127, %p147;
	selp.f32 	%f128, %f127, %f110, %p143;
$L__BB1_144:
	abs.f32 	%f114, %f128;
	setp.num.f32 	%p155, %f114, %f114;
	abs.f32 	%f115, %f1;
	setp.num.f32 	%p156, %f115, %f115;
	selp.f32 	%f50, %f128, %f1, %p155;
	or.pred  	%p1, %p155, %p156;
	not.pred 	%p158, %p1;
	setp.ne.s32 	%p159, %r216, 1;
	or.pred  	%p160, %p159, %p158;
	@%p160 bra 	$L__BB1_146;
	mul.wide.s32 	%rd148, %r29, 4;
	add.s64 	%rd149, %rd1, %rd148;
	mov.b32 	%r192, 2147483647;
	st.global.u32 	[%rd149], %r192;
	add.s64 	%rd150, %rd2, %rd148;
	st.global.f32 	[%rd150], %f125;
	add.s64 	%rd151, %rd3, %rd148;
	st.global.u32 	[%rd151], %r192;
	add.s64 	%rd152, %rd4, %rd148;
	st.global.f32 	[%rd152], %f50;
	bra.uni 	$L__BB1_148;
$L__BB1_146:
	setp.ne.s32 	%p161, %r216, -1;
	or.pred  	%p163, %p161, %p158;
	@%p163 bra 	$L__BB1_148;
	mul.wide.s32 	%rd143, %r29, 4;
	add.s64 	%rd144, %rd1, %rd143;
	st.global.f32 	[%rd144], %f126;
	add.s64 	%rd145, %rd2, %rd143;
	mov.b32 	%r191, 2147483647;
	st.global.u32 	[%rd145], %r191;
	add.s64 	%rd146, %rd3, %rd143;
	st.global.f32 	[%rd146], %f50;
	add.s64 	%rd147, %rd4, %rd143;
	st.global.u32 	[%rd147], %r191;
$L__BB1_148:
	add.s32 	%r211, %r211, 1;
	setp.ne.s32 	%p164, %r211, %r124;
	@%p164 bra 	$L__BB1_16;
	add.s32 	%r193, %r9, %r210;
	setp.lt.s32 	%p165, %r193, 1;
	@%p165 bra 	$L__BB1_158;
	min.s32 	%r195, %r124, %r209;
	max.s32 	%r111, %r195, 1;
	and.b32  	%r112, %r111, 3;
	setp.lt.s32 	%p166, %r195, 4;
	mov.b32 	%r261, 0;
	@%p166 bra 	$L__BB1_153;
	and.b32  	%r261, %r111, 2147483644;
	min.s32 	%r196, %r124, %r208;
	max.s32 	%r197, %r196, 1;
	and.b32  	%r198, %r197, 2147483644;
	neg.s32 	%r259, %r198;
	shl.b32 	%r115, %r123, 2;
	mul.wide.s32 	%rd158, %r123, 4;
	mov.u32 	%r258, %r1;
$L__BB1_152:
	.pragma "nounroll";
	mul.wide.s32 	%rd153, %r258, 4;
	add.s64 	%rd154, %rd4, %rd153;
	mov.b32 	%r199, 2147483647;
	st.global.u32 	[%rd154], %r199;
	add.s64 	%rd155, %rd3, %rd153;
	st.global.u32 	[%rd155], %r199;
	add.s64 	%rd156, %rd2, %rd153;
	st.global.u32 	[%rd156], %r199;
	add.s64 	%rd157, %rd1, %rd153;
	st.global.u32 	[%rd157], %r199;
	add.s64 	%rd159, %rd154, %rd158;
	st.global.u32 	[%rd159], %r199;
	add.s64 	%rd160, %rd155, %rd158;
	st.global.u32 	[%rd160], %r199;
	add.s64 	%rd161, %rd156, %rd158;
	st.global.u32 	[%rd161], %r199;
	add.s64 	%rd162, %rd157, %rd158;
	st.global.u32 	[%rd162], %r199;
	add.s64 	%rd163, %rd159, %rd158;
	st.global.u32 	[%rd163], %r199;
	add.s64 	%rd164, %rd160, %rd158;
	st.global.u32 	[%rd164], %r199;
	add.s64 	%rd165, %rd161, %rd158;
	st.global.u32 	[%rd165], %r199;
	add.s64 	%rd166, %rd162, %rd158;
	st.global.u32 	[%rd166], %r199;
	add.s64 	%rd167, %rd163, %rd158;
	st.global.u32 	[%rd167], %r199;
	add.s64 	%rd168, %rd164, %rd158;
	st.global.u32 	[%rd168], %r199;
	add.s64 	%rd169, %rd165, %rd158;
	st.global.u32 	[%rd169], %r199;
	add.s64 	%rd170, %rd166, %rd158;
	st.global.u32 	[%rd170], %r199;
	add.s32 	%r259, %r259, 4;
	add.s32 	%r258, %r258, %r115;
	setp.ne.s32 	%p167, %r259, 0;
	@%p167 bra 	$L__BB1_152;
$L__BB1_153:
	setp.eq.s32 	%p168, %r112, 0;
	@%p168 bra 	$L__BB1_158;
	setp.eq.s32 	%p169, %r112, 1;
	@%p169 bra 	$L__BB1_156;
	mad.lo.s32 	%r200, %r261, %r123, %r1;
	mul.wide.s32 	%rd171, %r200, 4;
	add.s64 	%rd172, %rd4, %rd171;
	mov.b32 	%r201, 2147483647;
	st.global.u32 	[%rd172], %r201;
	add.s64 	%rd173, %rd3, %rd171;
	st.global.u32 	[%rd173], %r201;
	add.s64 	%rd174, %rd2, %rd171;
	st.global.u32 	[%rd174], %r201;
	add.s64 	%rd175, %rd1, %rd171;
	st.global.u32 	[%rd175], %r201;
	mul.wide.s32 	%rd176, %r123, 4;
	add.s64 	%rd177, %rd172, %rd176;
	st.global.u32 	[%rd177], %r201;
	add.s64 	%rd178, %rd173, %rd176;
	st.global.u32 	[%rd178], %r201;
	add.s64 	%rd179, %rd174, %rd176;
	st.global.u32 	[%rd179], %r201;
	add.s64 	%rd180, %rd175, %rd176;
	st.global.u32 	[%rd180], %r201;
	add.s32 	%r261, %r261, 2;
$L__BB1_156:
	and.b32  	%r202, %r111, 1;
	setp.eq.b32 	%p170, %r202, 1;
	not.pred 	%p171, %p170;
	@%p171 bra 	$L__BB1_158;
	mad.lo.s32 	%r203, %r261, %r123, %r1;
	mul.wide.s32 	%rd181, %r203, 4;
	add.s64 	%rd182, %rd4, %rd181;
	mov.b32 	%r204, 2147483647;
	st.global.u32 	[%rd182], %r204;
	add.s64 	%rd183, %rd3, %rd181;
	st.global.u32 	[%rd183], %r204;
	add.s64 	%rd184, %rd2, %rd181;
	st.global.u32 	[%rd184], %r204;
	add.s64 	%rd185, %rd1, %rd181;
	st.global.u32 	[%rd185], %r204;
$L__BB1_158:
	ret;

}


// ===== COMPILED SASS (sm_100) =====

	.target	sm_100

	.elftype	@"ET_EXEC"


//--------------------- .note.nv.tkinfo           --------------------------
	.section	.note.nv.tkinfo,"",@"SHT_NOTE"
	.sectionflags	@"SHF_NOTE_NV_TKINFO"
	.tkinfo
        /*0018*/ 	.word	0x00000002
        /*0030*/ 	.string	""
        /*0030*/ 	.string	"ptxas"
        /*0030*/ 	.string	"Cuda compilation tools, release 13.0, V13.0.88"
        /*0030*/ 	.string	"Build cuda_13.0.r13.0/compiler.36424714_0"
        /*0030*/ 	.string	"-arch sm_100 -m 64 "



//--------------------- .note.nv.cuinfo           --------------------------
	.section	.note.nv.cuinfo,"",@"SHT_NOTE"
	.sectionflags	@"SHF_NOTE_NV_CUINFO"
        /*0018*/ 	.short	0x0002
        /*001a*/ 	.short	0x0064
        /*001c*/ 	.short	0x0082
	.zero		2


//--------------------- .nv.info                  --------------------------
	.section	.nv.info,"",@"SHT_CUDA_INFO"
	.align	4


	//----- nvinfo : EIATTR_REGCOUNT
	.align		4
        /*0000*/ 	.byte	0x04, 0x2f
        /*0002*/ 	.short	(.L_1 - .L_0)
	.align		4
.L_0:
        /*0004*/ 	.word	index@(fvg_trailing_stop_batch_f32)
        /*0008*/ 	.word	0x00000036


	//----- nvinfo : EIATTR_FRAME_SIZE
	.align		4
.L_1:
        /*000c*/ 	.byte	0x04, 0x11
        /*000e*/ 	.short	(.L_3 - .L_2)
	.align		4
.L_2:
        /*0010*/ 	.word	index@($__internal_1_$__cuda_sm20_div_rn_f64_full)
        /*0014*/ 	.word	0x00001000


	//----- nvinfo : EIATTR_FRAME_SIZE
	.align		4
.L_3:
        /*0018*/ 	.byte	0x04, 0x11
        /*001a*/ 	.short	(.L_5 - .L_4)
	.align		4
.L_4:
        /*001c*/ 	.word	index@(fvg_trailing_stop_batch_f32)
        /*0020*/ 	.word	0x00001000


	//----- nvinfo : EIATTR_REGCOUNT
	.align		4
.L_5:
        /*0024*/ 	.byte	0x04, 0x2f
        /*0026*/ 	.short	(.L_7 - .L_6)
	.align		4
.L_6:
        /*0028*/ 	.word	index@(fvg_trailing_stop_many_series_one_param_f32)
        /*002c*/ 	.word	0x00000028


	//----- nvinfo : EIATTR_FRAME_SIZE
	.align		4
.L_7:
        /*0030*/ 	.byte	0x04, 0x11
        /*0032*/ 	.short	(.L_9 - .L_8)
	.align		4
.L_8:
        /*0034*/ 	.word	index@($__internal_0_$__cuda_sm20_div_rn_f64_full)
        /*0038*/ 	.word	0x00001000


	//----- nvinfo : EIATTR_FRAME_SIZE
	.align		4
.L_9:
        /*003c*/ 	.byte	0x04, 0x11
        /*003e*/ 	.short	(.L_11 - .L_10)
	.align		4
.L_10:
        /*0040*/ 	.word	index@(fvg_trailing_stop_many_series_one_param_f32)
        /*0044*/ 	.word	0x00001000


	//----- nvinfo : EIATTR_MIN_STACK_SIZE
	.align		4
.L_11:
        /*0048*/ 	.byte	0x04, 0x12
        /*004a*/ 	.short	(.L_13 - .L_12)
	.align		4
.L_12:
        /*004c*/ 	.word	index@(fvg_trailing_stop_many_series_one_param_f32)
        /*0050*/ 	.word	0x00001000


	//----- nvinfo : EIATTR_MIN_STACK_SIZE
	.align		4
.L_13:
        /*0054*/ 	.byte	0x04, 0x12
        /*0056*/ 	.short	(.L_15 - .L_14)
	.align		4
.L_14:
        /*0058*/ 	.word	index@(fvg_trailing_stop_batch_f32)
        /*005c*/ 	.word	0x00001000
.L_15:


//--------------------- .nv.compat                --------------------------
	.section	.nv.compat,"",@"SHT_CUDA_COMPAT_INFO"
	.align	4
        /*0000*/ 	.byte	0x02, 0x09, 0x00, 0x00, 0x02, 0x02, 0x01, 0x00, 0x02, 0x05, 0x05, 0x00, 0x03, 0x07, 0x01, 0x01
        /*0010*/ 	.byte	0x02, 0x03, 0x00, 0x00, 0x02, 0x06, 0x01, 0x00, 0x04, 0x0b, 0x08, 0x00, 0x01, 0x00, 0x00, 0x00
        /*0020*/ 	.byte	0x00, 0x00, 0x00, 0x00


//--------------------- .nv.info.fvg_trailing_stop_many_series_one_param_f32 --------------------------
	.section	.nv.info.fvg_trailing_stop_many_series_one_param_f32,"",@"SHT_CUDA_INFO"
	.sectionflags	@""
	.align	4


	//----- nvinfo : EIATTR_CUDA_API_VERSION
	.align		4
        /*0000*/ 	.byte	0x04, 0x37
        /*0002*/ 	.short	(.L_17 - .L_16)
.L_16:
        /*0004*/ 	.word	0x00000082


	//----- nvinfo : EIATTR_KPARAM_INFO
	.align		4
.L_17:
        /*0008*/ 	.byte	0x04, 0x17
        /*000a*/ 	.short	(.L_19 - .L_18)
.L_18:
        /*000c*/ 	.word	0x00000000
        /*0010*/ 	.short	0x000b
        /*0012*/ 	.short	0x0048
        /*0014*/ 	.byte	0x00, 0xf5, 0x21, 0x00


	//----- nvinfo : EIATTR_KPARAM_INFO
	.align		4
.L_19:
        /*0018*/ 	.byte	0x04, 0x17
        /*001a*/ 	.short	(.L_21 - .L_20)
.L_20:
        /*001c*/ 	.word	0x00000000
        /*0020*/ 	.short	0x000a
        /*0022*/ 	.short	0x0040
        /*0024*/ 	.byte	0x00, 0xf5, 0x21, 0x00


	//----- nvinfo : EIATTR_KPARAM_INFO
	.align		4
.L_21:
        /*0028*/ 	.byte	0x04, 0x17
        /*002a*/ 	.short	(.L_23 - .L_22)
.L_22:
        /*002c*/ 	.word	0x00000000
        /*0030*/ 	.short	0x0009
        /*0032*/ 	.short	0x0038
        /*0034*/ 	.byte	0x00, 0xf5, 0x21, 0x00


	//----- nvinfo : EIATTR_KPARAM_INFO
	.align		4
.L_23:
        /*0038*/ 	.byte	0x04, 0x17
        /*003a*/ 	.short	(.L_25 - .L_24)
.L_24:
        /*003c*/ 	.word	0x00000000
        /*0040*/ 	.short	0x0008
        /*0042*/ 	.short	0x0030
        /*0044*/ 	.byte	0x00, 0xf5, 0x21, 0x00


	//----- nvinfo : EIATTR_KPARAM_INFO
	.align		4
.L_25:
        /*0048*/ 	.byte	0x04, 0x17
        /*004a*/ 	.short	(.L_27 - .L_26)
.L_26:
        /*004c*/ 	.word	0x00000000
        /*0050*/ 	.short	0x0007
        /*0052*/ 	.short	0x0028
        /*0054*/ 	.byte	0x00, 0xf0, 0x11, 0x00


	//----- nvinfo : EIATTR_KPARAM_INFO
	.align		4
.L_27:
        /*0058*/ 	.byte	0x04, 0x17
        /*005a*/ 	.short	(.L_29 - .L_28)
.L_28:
        /*005c*/ 	.word	0x00000000
        /*0060*/ 	.short	0x0006
        /*0062*/ 	.short	0x0024
        /*0064*/ 	.byte	0x00, 0xf0, 0x11, 0x00


	//----- nvinfo : EIATTR_KPARAM_INFO
	.align		4
.L_29:
        /*0068*/ 	.byte	0x04, 0x17
        /*006a*/ 	.short	(.L_31 - .L_30)
.L_30:
        /*006c*/ 	.word	0x00000000
        /*0070*/ 	.short	0x0005
        /*0072*/ 	.short	0x0020
        /*0074*/ 	.byte	0x00, 0xf0, 0x11, 0x00


	//----- nvinfo : EIATTR_KPARAM_INFO
	.align		4
.L_31:
        /*0078*/ 	.byte	0x04, 0x17
        /*007a*/ 	.short	(.L_33 - .L_32)
.L_32:
        /*007c*/ 	.word	0x00000000
        /*0080*/ 	.short	0x0004
        /*0082*/ 	.short	0x001c
        /*0084*/ 	.byte	0x00, 0xf0, 0x11, 0x00


	//----- nvinfo : EIATTR_KPARAM_INFO
	.align		4
.L_33:
        /*0088*/ 	.byte	0x04, 0x17
        /*008a*/ 	.short	(.L_35 - .L_34)
.L_34:
        /*008c*/ 	.word	0x00000000
        /*0090*/ 	.short	0x0003
        /*0092*/ 	.short	0x0018
        /*0094*/ 	.byte	0x00, 0xf0, 0x11, 0x00


	//----- nvinfo : EIATTR_KPARAM_INFO
	.align		4
.L_35:
        /*0098*/ 	.byte	0x04, 0x17
        /*009a*/ 	.short	(.L_37 - .L_36)
.L_36:
        /*009c*/ 	.word	0x00000000
        /*00a0*/ 	.short	0x0002
        /*00a2*/ 	.short	0x0010
        /*00a4*/ 	.byte	0x00, 0xf5, 0x21, 0x00


	//----- nvinfo : EIATTR_KPARAM_INFO
	.align		4
.L_37:
        /*00a8*/ 	.byte	0x04, 0x17
        /*00aa*/ 	.short	(.L_39 - .L_38)
.L_38:
        /*00ac*/ 	.word	0x00000000
        /*00b0*/ 	.short	0x0001
        /*00b2*/ 	.short	0x0008
        /*00b4*/ 	.byte	0x00, 0xf5, 0x21, 0x00


	//----- nvinfo : EIATTR_KPARAM_INFO
	.align		4
.L_39:
        /*00b8*/ 	.byte	0x04, 0x17
        /*00ba*/ 	.short	(.L_41 - .L_40)
.L_40:
        /*00bc*/ 	.word	0x00000000
        /*00c0*/ 	.short	0x0000
        /*00c2*/ 	.short	0x0000
        /*00c4*/ 	.byte	0x00, 0xf5, 0x21, 0x00


	//----- nvinfo : EIATTR_SPARSE_MMA_MASK
	.align		4
.L_41:
        /*00c8*/ 	.byte	0x03, 0x50
        /*00ca*/ 	.short	0x0000


	//----- nvinfo : EIATTR_MAXREG_COUNT
	.align		4
        /*00cc*/ 	.byte	0x03, 0x1b
        /*00ce*/ 	.short	0x00ff


	//----- nvinfo : EIATTR_MERCURY_ISA_VERSION
	.align		4
        /*00d0*/ 	.byte	0x03, 0x5f
        /*00d2*/ 	.short	0x0101


	//----- nvinfo : EIATTR_VRC_CTA_INIT_COUNT
	.align		4
        /*00d4*/ 	.byte	0x02, 0x4a
	.zero		1
	.zero		1


	//----- nvinfo : EIATTR_EXIT_INSTR_OFFSETS
	.align		4
        /*00d8*/ 	.byte	0x04, 0x1c
        /*00da*/ 	.short	(.L_43 - .L_42)


	//   ....[0]....
.L_42:
        /*00dc*/ 	.word	0x000000a0


	//   ....[1]....
        /*00e0*/ 	.word	0x00000720


	//   ....[2]....
        /*00e4*/ 	.word	0x000008f0


	//   ....[3]....
        /*00e8*/ 	.word	0x00000a20


	//   ....[4]....
        /*00ec*/ 	.word	0x000038d0


	//   ....[5]....
        /*00f0*/ 	.word	0x00003c70


	//   ....[6]....
        /*00f4*/ 	.word	0x00003e60


	//   ....[7]....
        /*00f8*/ 	.word	0x00003f60


	//----- nvinfo : EIATTR_CRS_STACK_SIZE
	.align		4
.L_43:
        /*00fc*/ 	.byte	0x04, 0x1e
        /*00fe*/ 	.short	(.L_45 - .L_44)
.L_44:
        /*0100*/ 	.word	0x00000000


	//----- nvinfo : EIATTR_CBANK_PARAM_SIZE
	.align		4
.L_45:
        /*0104*/ 	.byte	0x03, 0x19
        /*0106*/ 	.short	0x0050


	//----- nvinfo : EIATTR_PARAM_CBANK
	.align		4
        /*0108*/ 	.byte	0x04, 0x0a
        /*010a*/ 	.short	(.L_47 - .L_46)
	.align		4
.L_46:
        /*010c*/ 	.word	index@(.nv.constant0.fvg_trailing_stop_many_series_one_param_f32)
        /*0110*/ 	.short	0x0380
        /*0112*/ 	.short	0x0050


	//----- nvinfo : EIATTR_SW_WAR
	.align		4
.L_47:
        /*0114*/ 	.byte	0x04, 0x36
        /*0116*/ 	.short	(.L_49 - .L_48)
.L_48:
        /*0118*/ 	.word	0x00000008
.L_49:


//--------------------- .nv.info.fvg_trailing_stop_batch_f32 --------------------------
	.section	.nv.info.fvg_trailing_stop_batch_f32,"",@"SHT_CUDA_INFO"
	.sectionflags	@""
	.align	4


	//----- nvinfo : EIATTR_CUDA_API_VERSION
	.align		4
        /*0000*/ 	.byte	0x04, 0x37
        /*0002*/ 	.short	(.L_51 - .L_50)
.L_50:
        /*0004*/ 	.word	0x00000082


	//----- nvinfo : EIATTR_KPARAM_INFO
	.align		4
.L_51:
        /*0008*/ 	.byte	0x04, 0x17
        /*000a*/ 	.short	(.L_53 - .L_52)
.L_52:
        /*000c*/ 	.word	0x00000000
        /*0010*/ 	.short	0x000b
        /*0012*/ 	.short	0x0058
        /*0014*/ 	.byte	0x00, 0xf5, 0x21, 0x00


	//----- nvinfo : EIATTR_KPARAM_INFO
	.align		4
.L_53:
        /*0018*/ 	.byte	0x04, 0x17
        /*001a*/ 	.short	(.L_55 - .L_54)
.L_54:
        /*001c*/ 	.word	0x00000000
        /*0020*/ 	.short	0x000a
        /*0022*/ 	.short	0x0050
        /*0024*/ 	.byte	0x00, 0xf5, 0x21, 0x00


	//----- nvinfo : EIATTR_KPARAM_INFO
	.align		4
.L_55:
        /*0028*/ 	.byte	0x04, 0x17
        /*002a*/ 	.short	(.L_57 - .L_56)
.L_56:
        /*002c*/ 	.word	0x00000000
        /*0030*/ 	.short	0x0009
        /*0032*/ 	.short	0x0048
        /*0034*/ 	.byte	0x00, 0xf5, 0x21, 0x00


	//----- nvinfo : EIATTR_KPARAM_INFO
	.align		4
.L_57:
        /*0038*/ 	.byte	0x04, 0x17
        /*003a*/ 	.short	(.L_59 - .L_58)
.L_58:
        /*003c*/ 	.word	0x00000000
        /*0040*/ 	.short	0x0008
        /*0042*/ 	.short	0x0040
        /*0044*/ 	.byte	0x00, 0xf5, 0x21, 0x00


	//----- nvinfo : EIATTR_KPARAM_INFO
	.align		4
.L_59:
        /*0048*/ 	.byte	0x04, 0x17
        /*004a*/ 	.short	(.L_61 - .L_60)
.L_60:
        /*004c*/ 	.word	0x00000000
        /*0050*/ 	.short	0x0007
        /*0052*/ 	.short	0x0038
        /*0054*/ 	.byte	0x00, 0xf0, 0x11, 0x00


	//----- nvinfo : EIATTR_KPARAM_INFO
	.align		4
.L_61:
        /*0058*/ 	.byte	0x04, 0x17
        /*005a*/ 	.short	(.L_63 - .L_62)
.L_62:
        /*005c*/ 	.word	0x00000000
        /*0060*/ 	.short	0x0006
        /*0062*/ 	.short	0x0030
        /*0064*/ 	.byte	0x00, 0xf5, 0x21, 0x00


	//----- nvinfo : EIATTR_KPARAM_INFO
	.align		4
.L_63:
        /*0068*/ 	.byte	0x04, 0x17
        /*006a*/ 	.short	(.L_65 - .L_64)
.L_64:
        /*006c*/ 	.word	0x00000000
        /*0070*/ 	.short	0x0005
        /*0072*/ 	.short	0x0028
        /*0074*/ 	.byte	0x00, 0xf5, 0x21, 0x00


	//----- nvinfo : EIATTR_KPARAM_INFO
	.align		4
.L_65:
        /*0078*/ 	.byte	0x04, 0x17
        /*007a*/ 	.short	(.L_67 - .L_66)
.L_66:
        /*007c*/ 	.word	0x00000000
        /*0080*/ 	.short	0x0004
        /*0082*/ 	.short	0x0020
        /*0084*/ 	.byte	0x00, 0xf5, 0x21, 0x00


	//----- nvinfo : EIATTR_KPARAM_INFO
	.align		4
.L_67:
        /*0088*/ 	.byte	0x04, 0x17
        /*008a*/ 	.short	(.L_69 - .L_68)
.L_68:
        /*008c*/ 	.word	0x00000000
        /*0090*/ 	.short	0x0003
        /*0092*/ 	.short	0x0018
        /*0094*/ 	.byte	0x00, 0xf0, 0x11, 0x00


	//----- nvinfo : EIATTR_KPARAM_INFO
	.align		4
.L_69:
        /*0098*/ 	.byte	0x04, 0x17
        /*009a*/ 	.short	(.L_71 - .L_70)
.L_70:
        /*009c*/ 	.word	0x00000000
        /*00a0*/ 	.short	0x0002
        /*00a2*/ 	.short	0x0010
        /*00a4*/ 	.byte	0x00, 0xf5, 0x21, 0x00


	//----- nvinfo : EIATTR_KPARAM_INFO
	.align		4
.L_71:
        /*00a8*/ 	.byte	0x04, 0x17
        /*00aa*/ 	.short	(.L_73 - .L_72)
.L_72:
        /*00ac*/ 	.word	0x00000000
        /*00b0*/ 	.short	0x0001
        /*00b2*/ 	.short	0x0008
        /*00b4*/ 	.byte	0x00, 0xf5, 0x21, 0x00


	//----- nvinfo : EIATTR_KPARAM_INFO
	.align		4
.L_73:
        /*00b8*/ 	.byte	0x04, 0x17
        /*00ba*/ 	.short	(.L_75 - .L_74)
.L_74:
        /*00bc*/ 	.word	0x00000000
        /*00c0*/ 	.short	0x0000
        /*00c2*/ 	.short	0x0000
        /*00c4*/ 	.byte	0x00, 0xf5, 0x21, 0x00


	//----- nvinfo : EIATTR_SPARSE_MMA_MASK
	.align		4
.L_75:
        /*00c8*/ 	.byte	0x03, 0x50
        /*00ca*/ 	.short	0x0000


	//----- nvinfo : EIATTR_MAXREG_COUNT
	.align		4
        /*00cc*/ 	.byte	0x03, 0x1b
        /*00ce*/ 	.short	0x00ff


	//----- nvinfo : EIATTR_MERCURY_ISA_VERSION
	.align		4
        /*00d0*/ 	.byte	0x03, 0x5f
        /*00d2*/ 	.short	0x0101


	//----- nvinfo : EIATTR_VRC_CTA_INIT_COUNT
	.align		4
        /*00d4*/ 	.byte	0x02, 0x4a
	.zero		1
	.zero		1


	//----- nvinfo : EIATTR_EXIT_INSTR_OFFSETS
	.align		4
        /*00d8*/ 	.byte	0x04, 0x1c
        /*00da*/ 	.short	(.L_77 - .L_76)


	//   ....[0]....
.L_76:
        /*00dc*/ 	.word	0x00000310


	//   ....[1]....
        /*00e0*/ 	.word	0x00000340


	//   ....[2]....
        /*00e4*/ 	.word	0x00000990


	//   ....[3]....
        /*00e8*/ 	.word	0x000009c0


	//   ....[4]....
        /*00ec*/ 	.word	0x000010b0


	//   ....[5]....
        /*00f0*/ 	.word	0x00004e70


	//----- nvinfo : EIATTR_CRS_STACK_SIZE
	.align		4
.L_77:
        /*00f4*/ 	.byte	0x04, 0x1e
        /*00f6*/ 	.short	(.L_79 - .L_78)
.L_78:
        /*00f8*/ 	.word	0x00000000


	//----- nvinfo : EIATTR_CBANK_PARAM_SIZE
	.align		4
.L_79:
        /*00fc*/ 	.byte	0x03, 0x19
        /*00fe*/ 	.short	0x0060


	//----- nvinfo : EIATTR_PARAM_CBANK
	.align		4
        /*0100*/ 	.byte	0x04, 0x0a
        /*0102*/ 	.short	(.L_81 - .L_80)
	.align		4
.L_80:
        /*0104*/ 	.word	index@(.nv.constant0.fvg_trailing_stop_batch_f32)
        /*0108*/ 	.short	0x0380
        /*010a*/ 	.short	0x0060


	//----- nvinfo : EIATTR_SW_WAR
	.align		4
.L_81:
        /*010c*/ 	.byte	0x04, 0x36
        /*010e*/ 	.short	(.L_83 - .L_82)
.L_82:
        /*0110*/ 	.word	0x00000008
.L_83:


//--------------------- .nv.callgraph             --------------------------
	.section	.nv.callgraph,"",@"SHT_CUDA_CALLGRAPH"
	.align	4
	.sectionentsize	8
	.align		4
        /*0000*/ 	.word	0x00000000
	.align		4
        /*0004*/ 	.word	0xffffffff
	.align		4
        /*0008*/ 	.word	0x00000000
	.align		4
        /*000c*/ 	.word	0xfffffffe
	.align		4
        /*0010*/ 	.word	0x00000000
	.align		4
        /*0014*/ 	.word	0xfffffffd
	.align		4
        /*0018*/ 	.word	0x00000000
	.align		4
        /*001c*/ 	.word	0xfffffffc


//--------------------- .text.fvg_trailing_stop_many_series_one_param_f32 --------------------------
	.section	.text.fvg_trailing_stop_many_series_one_param_f32,"ax",@progbits
	.align	128
        .global         fvg_trailing_stop_many_series_one_param_f32
        .type           fvg_trailing_stop_many_series_one_param_f32,@function
        .size           fvg_trailing_stop_many_series_one_param_f32,(.L_x_197 - fvg_trailing_stop_many_series_one_param_f32)
        .other          fvg_trailing_stop_many_series_one_param_f32,@"STO_CUDA_ENTRY STV_DEFAULT"
fvg_trailing_stop_many_series_one_param_f32:
.text.fvg_trailing_stop_many_series_one_param_f32:
[----:B------:R-:W0:Y:S01]  /*0000*/  LDC R1, c[0x0][0x37c] ;  /* 0x0000df00ff017b82 */ /* 0x000e220000000800 */
[----:B------:R-:W1:Y:S07]  /*0010*/  S2R R2, SR_TID.X ;  /* 0x0000000000027919 */ /* 0x000e6e0000002100 */
[----:B------:R-:W1:Y:S01]  /*0020*/  S2UR UR4, SR_CTAID.X ;  /* 0x00000000000479c3 */ /* 0x000e620000002500 */
[----:B0-----:R-:W-:-:S05]  /*0030*/  VIADD R1, R1, 0xfffff000 ;  /* 0xfffff00001017836 */ /* 0x001fca0000000000 */
[C---:B------:R-:W-:Y:S02]  /*0040*/  R2UR UR15, R1.reuse ;  /* 0x00000000010f72ca */ /* 0x040fe400000e0000 */
[----:B------:R-:W1:Y:S01]  /*0050*/  LDC R3, c[0x0][0x360] ;  /* 0x0000d800ff037b82 */ /* 0x000e620000000800 */
[----:B------:R-:W-:-:S07]  /*0060*/  R2UR UR24, R1 ;  /* 0x00000000011872ca */ /* 0x000fce00000e0000 */
[----:B------:R-:W0:Y:S01]  /*0070*/  LDC R0, c[0x0][0x398] ;  /* 0x0000e600ff007b82 */ /* 0x000e220000000800 */
[----:B-1----:R-:W-:-:S05]  /*0080*/  IMAD R3, R3, UR4, R2 ;  /* 0x0000000403037c24 */ /* 0x002fca000f8e0202 */
[----:B0-----:R-:W-:-:S13]  /*0090*/  ISETP.GE.AND P0, PT, R3, R0, PT ;  /* 0x000000000300720c */ /* 0x001fda0003f06270 */
[----:B------:R-:W-:Y:S05]  /*00a0*/  @P0 EXIT ;  /* 0x000000000000094d */ /* 0x000fea0003800000 */
[----:B------:R-:W0:Y:S01]  /*00b0*/  LDCU UR4, c[0x0][0x39c] ;  /* 0x00007380ff0477ac */ /* 0x000e220008000800 */
[----:B------:R-:W1:Y:S01]  /*00c0*/  LDCU.64 UR18, c[0x0][0x358] ;  /* 0x00006b00ff1277ac */ /* 0x000e620008000a00 */
[----:B0-----:R-:W-:-:S05]  /*00d0*/  IMAD.U32 R13, RZ, RZ, UR4 ;  /* 0x00000004ff0d7e24 */ /* 0x001fca000f8e00ff */
[----:B------:R-:W-:-:S13]  /*00e0*/  R2UR UR4, R13 ;  /* 0x000000000d0472ca */ /* 0x000fda00000e0000 */
[----:B------:R-:W-:-:S09]  /*00f0*/  UISETP.GE.AND UP0, UPT, UR4, 0x1, UPT ;  /* 0x000000010400788c */ /* 0x000fd2000bf06270 */
[----:B-1----:R-:W-:Y:S05]  /*0100*/  BRA.U !UP0, `(.L_x_0) ;  /* 0x00000005086c7547 */ /* 0x002fea000b800000 */
[C---:B------:R-:W-:Y:S01]  /*0110*/  ISETP.GE.U32.AND P0, PT, R13.reuse, 0x4, PT ;  /* 0x000000040d00780c */ /* 0x040fe20003f06070 */
[----:B------:R-:W-:Y:S01]  /*0120*/  IMAD.MOV.U32 R2, RZ, RZ, RZ ;  /* 0x000000ffff027224 */ /* 0x000fe200078e00ff */
[----:B------:R-:W-:-:S04]  /*0130*/  LOP3.LUT R32, R13, 0x3, RZ, 0xc0, !PT ;  /* 0x000000030d207812 */ /* 0x000fc800078ec0ff */
[----:B------:R-:W-:-:S07]  /*0140*/  ISETP.NE.AND P1, PT, R32, RZ, PT ;  /* 0x000000ff2000720c */ /* 0x000fce0003f25270 */
[----:B------:R-:W-:Y:S06]  /*0150*/  @!P0 BRA `(.L_x_1) ;  /* 0x0000000000ac8947 */ /* 0x000fec0003800000 */
[----:B------:R-:W0:Y:S01]  /*0160*/  LDC.64 R4, c[0x0][0x3b0] ;  /* 0x0000ec00ff047b82 */ /* 0x000e220000000a00 */
[----:B------:R-:W-:Y:S01]  /*0170*/  LOP3.LUT R2, R13, 0x7ffffffc, RZ, 0xc0, !PT ;  /* 0x7ffffffc0d027812 */ /* 0x000fe200078ec0ff */
[----:B------:R-:W-:-:S06]  /*0180*/  UMOV UR4, URZ ;  /* 0x000000ff00047c82 */ /* 0x000fcc0008000000 */
[----:B------:R-:W1:Y:S08]  /*0190*/  LDC.64 R6, c[0x0][0x3b8] ;  /* 0x0000ee00ff067b82 */ /* 0x000e700000000a00 */
[----:B------:R-:W2:Y:S08]  /*01a0*/  LDC.64 R8, c[0x0][0x3c0] ;  /* 0x0000f000ff087b82 */ /* 0x000eb00000000a00 */
[----:B------:R-:W3:Y:S02]  /*01b0*/  LDC.64 R10, c[0x0][0x3c8] ;  /* 0x0000f200ff0a7b82 */ /* 0x000ee40000000a00 */
.L_x_2:
[----:B0-----:R-:W-:Y:S01]  /*01c0*/  IMAD R21, R0, UR4, R3 ;  /* 0x0000000400157c24 */ /* 0x001fe2000f8e0203 */
[----:B------:R-:W-:Y:S01]  /*01d0*/  UIADD3 UR4, UPT, UPT, UR4, 0x4, URZ ;  /* 0x0000000404047890 */ /* 0x000fe2000fffe0ff */
[----:B------:R-:W-:Y:S02]  /*01e0*/  IMAD.MOV.U32 R12, RZ, RZ, 0x7fffffff ;  /* 0x7fffffffff0c7424 */ /* 0x000fe400078e00ff */
[----:B0-----:R-:W-:-:S03]  /*01f0*/  IMAD.WIDE R14, R21, 0x4, R4 ;  /* 0x00000004150e7825 */ /* 0x001fc600078e0204 */
[----:B------:R-:W-:Y:S01]  /*0200*/  ISETP.NE.AND P0, PT, R2, UR4, PT ;  /* 0x0000000402007c0c */ /* 0x000fe2000bf05270 */
[C---:B-1----:R-:W-:Y:S01]  /*0210*/  IMAD.WIDE R16, R21.reuse, 0x4, R6 ;  /* 0x0000000415107825 */ /* 0x042fe200078e0206 */
[----:B------:R0:W-:Y:S03]  /*0220*/  STG.E desc[UR18][R14.64], R12 ;  /* 0x0000000c0e007986 */ /* 0x0001e6000c101912 */
[C---:B--2---:R-:W-:Y:S01]  /*0230*/  IMAD.WIDE R18, R21.reuse, 0x4, R8 ;  /* 0x0000000415127825 */ /* 0x044fe200078e0208 */
[----:B------:R1:W-:Y:S03]  /*0240*/  STG.E desc[UR18][R16.64], R12 ;  /* 0x0000000c10007986 */ /* 0x0003e6000c101912 */
[----:B---3--:R-:W-:Y:S01]  /*0250*/  IMAD.WIDE R20, R21, 0x4, R10 ;  /* 0x0000000415147825 */ /* 0x008fe200078e020a */
[----:B------:R2:W-:Y:S03]  /*0260*/  STG.E desc[UR18][R18.64], R12 ;  /* 0x0000000c12007986 */ /* 0x0005e6000c101912 */
[C---:B------:R-:W-:Y:S01]  /*0270*/  IMAD.WIDE R22, R0.reuse, 0x4, R14 ;  /* 0x0000000400167825 */ /* 0x040fe200078e020e */
        /* <DEDUP_REMOVED lines=9> */
[C---:B0-----:R-:W-:Y:S01]  /*0310*/  IMAD.WIDE R14, R0.reuse, 0x4, R24 ;  /* 0x00000004000e7825 */ /* 0x041fe200078e0218 */
[----:B------:R0:W-:Y:S03]  /*0320*/  STG.E desc[UR18][R30.64], R12 ;  /* 0x0000000c1e007986 */ /* 0x0001e6000c101912 */
[C---:B-1----:R-:W-:Y:S01]  /*0330*/  IMAD.WIDE R16, R0.reuse, 0x4, R26 ;  /* 0x0000000400107825 */ /* 0x042fe200078e021a */
[----:B------:R0:W-:Y:S03]  /*0340*/  STG.E desc[UR18][R14.64], R12 ;  /* 0x0000000c0e007986 */ /* 0x0001e6000c101912 */
[C---:B--2---:R-:W-:Y:S01]  /*0350*/  IMAD.WIDE R18, R0.reuse, 0x4, R28 ;  /* 0x0000000400127825 */ /* 0x044fe200078e021c */
[----:B------:R0:W-:Y:S03]  /*0360*/  STG.E desc[UR18][R16.64], R12 ;  /* 0x0000000c10007986 */ /* 0x0001e6000c101912 */
[C---:B---3--:R-:W-:Y:S01]  /*0370*/  IMAD.WIDE R20, R0.reuse, 0x4, R30 ;  /* 0x0000000400147825 */ /* 0x048fe200078e021e */
[----:B------:R0:W-:Y:S03]  /*0380*/  STG.E desc[UR18][R18.64], R12 ;  /* 0x0000000c12007986 */ /* 0x0001e6000c101912 */
[C---:B----4-:R-:W-:Y:S01]  /*0390*/  IMAD.WIDE R22, R0.reuse, 0x4, R14 ;  /* 0x0000000400167825 */ /* 0x050fe200078e020e */
[----:B------:R0:W-:Y:S03]  /*03a0*/  STG.E desc[UR18][R20.64], R12 ;  /* 0x0000000c14007986 */ /* 0x0001e6000c101912 */
[C---:B-----5:R-:W-:Y:S01]  /*03b0*/  IMAD.WIDE R24, R0.reuse, 0x4, R16 ;  /* 0x0000000400187825 */ /* 0x060fe200078e0210 */
[----:B------:R0:W-:Y:S03]  /*03c0*/  STG.E desc[UR18][R22.64], R12 ;  /* 0x0000000c16007986 */ /* 0x0001e6000c101912 */
[----:B------:R-:W-:Y:S01]  /*03d0*/  IMAD.WIDE R34, R0, 0x4, R18 ;  /* 0x0000000400227825 */ /* 0x000fe200078e0212 */
[----:B------:R0:W-:Y:S04]  /*03e0*/  STG.E desc[UR18][R24.64], R12 ;  /* 0x0000000c18007986 */ /* 0x0001e8000c101912 */
[----:B------:R0:W-:Y:S01]  /*03f0*/  STG.E desc[UR18][R34.64], R12 ;  /* 0x0000000c22007986 */ /* 0x0001e2000c101912 */
[----:B------:R-:W-:Y:S05]  /*0400*/  @P0 BRA `(.L_x_2) ;  /* 0xfffffffc006c0947 */ /* 0x000fea000383ffff */
.L_x_1:
[----:B------:R-:W-:Y:S05]  /*0410*/  @!P1 BRA `(.L_x_0) ;  /* 0x0000000000a89947 */ /* 0x000fea0003800000 */
[----:B------:R-:W-:Y:S02]  /*0420*/  ISETP.NE.AND P0, PT, R32, 0x1, PT ;  /* 0x000000012000780c */ /* 0x000fe40003f05270 */
[----:B------:R-:W-:-:S04]  /*0430*/  LOP3.LUT R4, R13, 0x1, RZ, 0xc0, !PT ;  /* 0x000000010d047812 */ /* 0x000fc800078ec0ff */
[----:B------:R-:W-:-:S07]  /*0440*/  ISETP.NE.U32.AND P1, PT, R4, 0x1, PT ;  /* 0x000000010400780c */ /* 0x000fce0003f25070 */
[----:B------:R-:W-:Y:S06]  /*0450*/  @!P0 BRA `(.L_x_3) ;  /* 0x00000000005c8947 */ /* 0x000fec0003800000 */
[----:B------:R-:W1:Y:S01]  /*0460*/  LDC.64 R4, c[0x0][0x3b0] ;  /* 0x0000ec00ff047b82 */ /* 0x000e620000000a00 */
[C---:B0-----:R-:W-:Y:S02]  /*0470*/  IMAD R15, R2.reuse, R0, R3 ;  /* 0x00000000020f7224 */ /* 0x041fe400078e0203 */
[----:B------:R-:W-:Y:S02]  /*0480*/  IMAD.MOV.U32 R23, RZ, RZ, 0x7fffffff ;  /* 0x7fffffffff177424 */ /* 0x000fe400078e00ff */
[----:B------:R-:W-:-:S03]  /*0490*/  VIADD R2, R2, 0x2 ;  /* 0x0000000202027836 */ /* 0x000fc60000000000 */
[----:B------:R-:W0:Y:S08]  /*04a0*/  LDC.64 R6, c[0x0][0x3b8] ;  /* 0x0000ee00ff067b82 */ /* 0x000e300000000a00 */
[----:B------:R-:W2:Y:S08]  /*04b0*/  LDC.64 R8, c[0x0][0x3c0] ;  /* 0x0000f000ff087b82 */ /* 0x000eb00000000a00 */
[----:B------:R-:W3:Y:S01]  /*04c0*/  LDC.64 R10, c[0x0][0x3c8] ;  /* 0x0000f200ff0a7b82 */ /* 0x000ee20000000a00 */
[----:B-1----:R-:W-:-:S05]  /*04d0*/  IMAD.WIDE R4, R15, 0x4, R4 ;  /* 0x000000040f047825 */ /* 0x002fca00078e0204 */
[----:B------:R1:W-:Y:S01]  /*04e0*/  STG.E desc[UR18][R4.64], R23 ;  /* 0x0000001704007986 */ /* 0x0003e2000c101912 */
[----:B0-----:R-:W-:-:S05]  /*04f0*/  IMAD.WIDE R6, R15, 0x4, R6 ;  /* 0x000000040f067825 */ /* 0x001fca00078e0206 */
[----:B------:R1:W-:Y:S01]  /*0500*/  STG.E desc[UR18][R6.64], R23 ;  /* 0x0000001706007986 */ /* 0x0003e2000c101912 */
[----:B------:R-:W-:-:S04]  /*0510*/  IMAD.WIDE R16, R0, 0x4, R6 ;  /* 0x0000000400107825 */ /* 0x000fc800078e0206 */
[----:B--2---:R-:W-:-:S05]  /*0520*/  IMAD.WIDE R8, R15, 0x4, R8 ;  /* 0x000000040f087825 */ /* 0x004fca00078e0208 */
[----:B------:R1:W-:Y:S01]  /*0530*/  STG.E desc[UR18][R8.64], R23 ;  /* 0x0000001708007986 */ /* 0x0003e2000c101912 */
[----:B---3--:R-:W-:-:S04]  /*0540*/  IMAD.WIDE R10, R15, 0x4, R10 ;  /* 0x000000040f0a7825 */ /* 0x008fc800078e020a */
[C---:B------:R-:W-:Y:S01]  /*0550*/  IMAD.WIDE R14, R0.reuse, 0x4, R4 ;  /* 0x00000004000e7825 */ /* 0x040fe200078e0204 */
[----:B------:R1:W-:Y:S03]  /*0560*/  STG.E desc[UR18][R10.64], R23 ;  /* 0x000000170a007986 */ /* 0x0003e6000c101912 */
[C---:B------:R-:W-:Y:S01]  /*0570*/  IMAD.WIDE R18, R0.reuse, 0x4, R8 ;  /* 0x0000000400127825 */ /* 0x040fe200078e0208 */
[----:B------:R1:W-:Y:S03]  /*0580*/  STG.E desc[UR18][R14.64], R23 ;  /* 0x000000170e007986 */ /* 0x0003e6000c101912 */
[----:B------:R-:W-:Y:S01]  /*0590*/  IMAD.WIDE R20, R0, 0x4, R10 ;  /* 0x0000000400147825 */ /* 0x000fe200078e020a */
[----:B------:R1:W-:Y:S04]  /*05a0*/  STG.E desc[UR18][R16.64], R23 ;  /* 0x0000001710007986 */ /* 0x0003e8000c101912 */
[----:B------:R1:W-:Y:S04]  /*05b0*/  STG.E desc[UR18][R18.64], R23 ;  /* 0x0000001712007986 */ /* 0x0003e8000c101912 */
[----:B------:R1:W-:Y:S02]  /*05c0*/  STG.E desc[UR18][R20.64], R23 ;  /* 0x0000001714007986 */ /* 0x0003e4000c101912 */
.L_x_3:
[----:B------:R-:W-:Y:S05]  /*05d0*/  @P1 BRA `(.L_x_0) ;  /* 0x0000000000381947 */ /* 0x000fea0003800000 */
[----:B-1----:R-:W1:Y:S01]  /*05e0*/  LDC.64 R4, c[0x0][0x3b0] ;  /* 0x0000ec00ff047b82 */ /* 0x002e620000000a00 */
[----:B0-----:R-:W-:Y:S02]  /*05f0*/  IMAD R15, R2, R0, R3 ;  /* 0x00000000020f7224 */ /* 0x001fe400078e0203 */
[----:B------:R-:W-:-:S05]  /*0600*/  IMAD.MOV.U32 R17, RZ, RZ, 0x7fffffff ;  /* 0x7fffffffff117424 */ /* 0x000fca00078e00ff */
[----:B------:R-:W0:Y:S08]  /*0610*/  LDC.64 R6, c[0x0][0x3b8] ;  /* 0x0000ee00ff067b82 */ /* 0x000e300000000a00 */
[----:B------:R-:W2:Y:S08]  /*0620*/  LDC.64 R8, c[0x0][0x3c0] ;  /* 0x0000f000ff087b82 */ /* 0x000eb00000000a00 */
[----:B------:R-:W3:Y:S01]  /*0630*/  LDC.64 R10, c[0x0][0x3c8] ;  /* 0x0000f200ff0a7b82 */ /* 0x000ee20000000a00 */
[----:B-1----:R-:W-:-:S05]  /*0640*/  IMAD.WIDE R4, R15, 0x4, R4 ;  /* 0x000000040f047825 */ /* 0x002fca00078e0204 */
[----:B------:R4:W-:Y:S01]  /*0650*/  STG.E desc[UR18][R4.64], R17 ;  /* 0x0000001104007986 */ /* 0x0009e2000c101912 */
[----:B0-----:R-:W-:-:S05]  /*0660*/  IMAD.WIDE R6, R15, 0x4, R6 ;  /* 0x000000040f067825 */ /* 0x001fca00078e0206 */
[----:B------:R4:W-:Y:S01]  /*0670*/  STG.E desc[UR18][R6.64], R17 ;  /* 0x0000001106007986 */ /* 0x0009e2000c101912 */
[----:B--2---:R-:W-:-:S05]  /*0680*/  IMAD.WIDE R8, R15, 0x4, R8 ;  /* 0x000000040f087825 */ /* 0x004fca00078e0208 */
[----:B------:R4:W-:Y:S01]  /*0690*/  STG.E desc[UR18][R8.64], R17 ;  /* 0x0000001108007986 */ /* 0x0009e2000c101912 */
[----:B---3--:R-:W-:-:S05]  /*06a0*/  IMAD.WIDE R10, R15, 0x4, R10 ;  /* 0x000000040f0a7825 */ /* 0x008fca00078e020a */
[----:B------:R4:W-:Y:S02]  /*06b0*/  STG.E desc[UR18][R10.64], R17 ;  /* 0x000000110a007986 */ /* 0x0009e4000c101912 */
.L_x_0:
[----:B------:R-:W2:Y:S02]  /*06c0*/  LDCU.64 UR6, c[0x0][0x3a0] ;  /* 0x00007400ff0677ac */ /* 0x000ea40008000a00 */
[----:B--2---:R-:W-:Y:S02]  /*06d0*/  UIADD3 UR4, UPT, UPT, -UR6, 0x100, URZ ;  /* 0x0000010006047890 */ /* 0x004fe4000fffe1ff */
[----:B------:R-:W-:-:S04]  /*06e0*/  UIADD3 UR5, UPT, UPT, -UR7, 0x100, URZ ;  /* 0x0000010007057890 */ /* 0x000fc8000fffe1ff */
[----:B------:R-:W-:-:S04]  /*06f0*/  ULOP3.LUT UR4, UR5, UR4, URZ, 0xfc, !UPT ;  /* 0x0000000405047292 */ /* 0x000fc8000f8efcff */
[----:B------:R-:W-:-:S06]  /*0700*/  UISETP.GT.U32.OR UP0, UPT, UR4, 0xff, !UP0 ;  /* 0x000000ff0400788c */ /* 0x000fcc000c704470 */
[----:B------:R-:W-:-:S13]  /*0710*/  PLOP3.LUT P0, PT, PT, PT, UP0, 0x80, 0x8 ;  /* 0x000000000008781c */ /* 0x000fda0003f0f008 */
[----:B------:R-:W-:Y:S05]  /*0720*/  @P0 EXIT ;  /* 0x000000000000094d */ /* 0x000fea0003800000 */
[----:B-1--4-:R-:W1:Y:S01]  /*0730*/  LDC.64 R6, c[0x0][0x388] ;  /* 0x0000e200ff067b82 */ /* 0x012e620000000a00 */
[----:B------:R-:W2:Y:S07]  /*0740*/  LDCU UR4, c[0x0][0x398] ;  /* 0x00007300ff0477ac */ /* 0x000eae0008000800 */
[----:B------:R-:W3:Y:S08]  /*0750*/  LDC.64 R4, c[0x0][0x380] ;  /* 0x0000e000ff047b82 */ /* 0x000ef00000000a00 */
[----:B------:R-:W4:Y:S01]  /*0760*/  LDC.64 R8, c[0x0][0x390] ;  /* 0x0000e400ff087b82 */ /* 0x000f220000000a00 */
[----:B-1----:R-:W-:-:S06]  /*0770*/  IMAD.WIDE R6, R3, 0x4, R6 ;  /* 0x0000000403067825 */ /* 0x002fcc00078e0206 */
[----:B------:R-:W5:Y:S01]  /*0780*/  LDG.E.CONSTANT R6, desc[UR18][R6.64] ;  /* 0x0000001206067981 */ /* 0x000f62000c1e9900 */
[----:B---3--:R-:W-:-:S06]  /*0790*/  IMAD.WIDE R4, R3, 0x4, R4 ;  /* 0x0000000403047825 */ /* 0x008fcc00078e0204 */
[----:B------:R1:W3:Y:S01]  /*07a0*/  LDG.E.CONSTANT R4, desc[UR18][R4.64] ;  /* 0x0000001204047981 */ /* 0x0002e2000c1e9900 */
[----:B----4-:R-:W-:-:S06]  /*07b0*/  IMAD.WIDE R8, R3, 0x4, R8 ;  /* 0x0000000403087825 */ /* 0x010fcc00078e0208 */
[----:B------:R-:W4:Y:S01]  /*07c0*/  LDG.E.CONSTANT R8, desc[UR18][R8.64] ;  /* 0x0000001208087981 */ /* 0x000f22000c1e9900 */
[----:B------:R-:W-:Y:S01]  /*07d0*/  UIADD3 UR8, UPT, UPT, UR7, 0x1, URZ ;  /* 0x0000000107087890 */ /* 0x000fe2000fffe0ff */
[----:B------:R-:W-:Y:S05]  /*07e0*/  BSSY.RECONVERGENT B0, `(.L_x_4) ;  /* 0x0000022000007945 */ /* 0x000fea0003800200 */
[----:B-1----:R-:W-:Y:S02]  /*07f0*/  IMAD.U32 R5, RZ, RZ, UR8 ;  /* 0x00000008ff057e24 */ /* 0x002fe4000f8e00ff */
[----:B------:R-:W-:Y:S01]  /*0800*/  IMAD.U32 R7, RZ, RZ, UR8 ;  /* 0x00000008ff077e24 */ /* 0x000fe2000f8e00ff */
[----:B-----5:R-:W-:-:S04]  /*0810*/  FSETP.NAN.AND P0, PT, |R6|, |R6|, PT ;  /* 0x400000060600720b */ /* 0x020fc80003f08200 */
[----:B---3--:R-:W-:-:S04]  /*0820*/  FSETP.NUM.AND P0, PT, |R4|, |R4|, !P0 ;  /* 0x400000040400720b */ /* 0x008fc80004707200 */
[----:B----4-:R-:W-:-:S04]  /*0830*/  FSETP.NUM.AND P0, PT, |R8|, |R8|, P0 ;  /* 0x400000080800720b */ /* 0x010fc80000707200 */
[----:B------:R-:W-:Y:S02]  /*0840*/  FSETP.NEU.AND P0, PT, |R4|, +INF , P0 ;  /* 0x7f8000000400780b */ /* 0x000fe4000070d200 */
[----:B------:R-:W-:Y:S02]  /*0850*/  FSETP.NEU.AND P1, PT, |R8|, +INF , PT ;  /* 0x7f8000000800780b */ /* 0x000fe40003f2d200 */
[----:B------:R-:W-:Y:S01]  /*0860*/  FSETP.NEU.AND P0, PT, |R6|, +INF , P0 ;  /* 0x7f8000000600780b */ /* 0x000fe2000070d200 */
[----:B------:R-:W-:-:S12]  /*0870*/  IMAD.MOV.U32 R6, RZ, RZ, RZ ;  /* 0x000000ffff067224 */ /* 0x000fd800078e00ff */
[----:B--2---:R-:W-:Y:S05]  /*0880*/  @P0 BRA P1, `(.L_x_5) ;  /* 0x00000000005c0947 */ /* 0x004fea0000800000 */
[----:B------:R-:W1:Y:S08]  /*0890*/  LDC R13, c[0x0][0x39c] ;  /* 0x0000e700ff0d7b82 */ /* 0x000e700000000800 */
[----:B0-----:R-:W0:Y:S08]  /*08a0*/  LDC.64 R20, c[0x0][0x390] ;  /* 0x0000e400ff147b82 */ /* 0x001e300000000a00 */
[----:B------:R-:W2:Y:S08]  /*08b0*/  LDC.64 R16, c[0x0][0x380] ;  /* 0x0000e000ff107b82 */ /* 0x000eb00000000a00 */
[----:B------:R-:W3:Y:S02]  /*08c0*/  LDC.64 R18, c[0x0][0x388] ;  /* 0x0000e200ff127b82 */ /* 0x000ee40000000a00 */
.L_x_6:
[----:B------:R-:W-:-:S05]  /*08d0*/  VIADD R6, R6, 0x1 ;  /* 0x0000000106067836 */ /* 0x000fca0000000000 */
[----:B-1----:R-:W-:-:S13]  /*08e0*/  ISETP.NE.AND P0, PT, R6, R13, PT ;  /* 0x0000000d0600720c */ /* 0x002fda0003f05270 */
[----:B------:R-:W-:Y:S05]  /*08f0*/  @!P0 EXIT ;  /* 0x000000000000894d */ /* 0x000fea0003800000 */
[----:B------:R-:W-:-:S04]  /*0900*/  IMAD R15, R6, UR4, R3 ;  /* 0x00000004060f7c24 */ /* 0x000fc8000f8e0203 */
[----:B---3--:R-:W-:-:S04]  /*0910*/  IMAD.WIDE R10, R15, 0x4, R18 ;  /* 0x000000040f0a7825 */ /* 0x008fc800078e0212 */
[C---:B--2---:R-:W-:Y:S02]  /*0920*/  IMAD.WIDE R8, R15.reuse, 0x4, R16 ;  /* 0x000000040f087825 */ /* 0x044fe400078e0210 */
[----:B------:R-:W2:Y:S02]  /*0930*/  LDG.E.CONSTANT R10, desc[UR18][R10.64] ;  /* 0x000000120a0a7981 */ /* 0x000ea4000c1e9900 */
[----:B0-----:R-:W-:Y:S02]  /*0940*/  IMAD.WIDE R14, R15, 0x4, R20 ;  /* 0x000000040f0e7825 */ /* 0x001fe400078e0214 */
[----:B------:R-:W3:Y:S04]  /*0950*/  LDG.E.CONSTANT R8, desc[UR18][R8.64] ;  /* 0x0000001208087981 */ /* 0x000ee8000c1e9900 */
[----:B------:R-:W4:Y:S01]  /*0960*/  LDG.E.CONSTANT R14, desc[UR18][R14.64] ;  /* 0x000000120e0e7981 */ /* 0x000f22000c1e9900 */
[----:B------:R-:W-:-:S02]  /*0970*/  VIADD R5, R5, 0x1 ;  /* 0x0000000105057836 */ /* 0x000fc40000000000 */
[----:B------:R-:W-:Y:S01]  /*0980*/  VIADD R7, R7, 0x1 ;  /* 0x0000000107077836 */ /* 0x000fe20000000000 */
[----:B--2---:R-:W-:-:S04]  /*0990*/  FSETP.NAN.AND P0, PT, |R10|, |R10|, PT ;  /* 0x4000000a0a00720b */ /* 0x004fc80003f08200 */
[----:B---3--:R-:W-:-:S04]  /*09a0*/  FSETP.NUM.AND P0, PT, |R8|, |R8|, !P0 ;  /* 0x400000080800720b */ /* 0x008fc80004707200 */
[----:B----4-:R-:W-:-:S04]  /*09b0*/  FSETP.NUM.AND P0, PT, |R14|, |R14|, P0 ;  /* 0x4000000e0e00720b */ /* 0x010fc80000707200 */
[----:B------:R-:W-:-:S04]  /*09c0*/  FSETP.NEU.AND P0, PT, |R8|, +INF , P0 ;  /* 0x7f8000000800780b */ /* 0x000fc8000070d200 */
[----:B------:R-:W-:-:S04]  /*09d0*/  FSETP.NEU.AND P0, PT, |R10|, +INF , P0 ;  /* 0x7f8000000a00780b */ /* 0x000fc8000070d200 */
[----:B------:R-:W-:-:S13]  /*09e0*/  FSETP.NEU.AND P0, PT, |R14|, +INF , P0 ;  /* 0x7f8000000e00780b */ /* 0x000fda000070d200 */
[----:B------:R-:W-:Y:S05]  /*09f0*/  @!P0 BRA `(.L_x_6) ;  /* 0xfffffffc00b48947 */ /* 0x000fea000383ffff */
.L_x_5:
[----:B------:R-:W-:Y:S05]  /*0a00*/  BSYNC.RECONVERGENT B0 ;  /* 0x0000000000007941 */ /* 0x000fea0003800200 */
.L_x_4:
[----:B------:R-:W-:-:S13]  /*0a10*/  ISETP.GE.AND P0, PT, R6, R13, PT ;  /* 0x0000000d0600720c */ /* 0x000fda0003f06270 */
[----:B------:R-:W-:Y:S05]  /*0a20*/  @P0 EXIT ;  /* 0x000000000000094d */ /* 0x000fea0003800000 */
[----:B------:R-:W1:Y:S01]  /*0a30*/  LDCU.64 UR4, c[0x0][0x3a0] ;  /* 0x00007400ff0477ac */ /* 0x000e620008000a00 */
[----:B------:R-:W-:Y:S02]  /*0a40*/  IMAD.MOV.U32 R10, RZ, RZ, -0x1 ;  /* 0xffffffffff0a7424 */ /* 0x000fe400078e00ff */
[----:B------:R-:W-:Y:S01]  /*0a50*/  IMAD.MOV.U32 R0, RZ, RZ, RZ ;  /* 0x000000ffff007224 */ /* 0x000fe200078e00ff */
[----:B------:R-:W-:Y:S01]  /*0a60*/  UIADD3 UR14, UPT, UPT, UR15, 0x8, URZ ;  /* 0x000000080f0e7890 */ /* 0x000fe2000fffe0ff */
[----:B------:R-:W-:Y:S01]  /*0a70*/  IMAD.MOV.U32 R11, RZ, RZ, RZ ;  /* 0x000000ffff0b7224 */ /* 0x000fe200078e00ff */
[----:B------:R-:W-:Y:S01]  /*0a80*/  UIADD3 UR22, UPT, UPT, UR15, 0x400, URZ ;  /* 0x000004000f167890 */ /* 0x000fe2000fffe0ff */
[----:B------:R-:W-:Y:S01]  /*0a90*/  IMAD.MOV.U32 R26, RZ, RZ, RZ ;  /* 0x000000ffff1a7224 */ /* 0x000fe200078e00ff */
[----:B------:R-:W-:Y:S02]  /*0aa0*/  UIADD3 UR23, UPT, UPT, UR15, 0x800, URZ ;  /* 0x000008000f177890 */ /* 0x000fe4000fffe0ff */
[----:B------:R-:W-:-:S02]  /*0ab0*/  UIADD3 UR15, UPT, UPT, UR15, 0xc00, URZ ;  /* 0x00000c000f0f7890 */ /* 0x000fc4000fffe0ff */
[----:B-1----:R-:W-:Y:S01]  /*0ac0*/  UISETP.LT.U32.AND UP0, UPT, UR4, 0x100, UPT ;  /* 0x000001000400788c */ /* 0x002fe2000bf01070 */
[----:B------:R-:W1:Y:S03]  /*0ad0*/  I2F.F64 R8, UR5 ;  /* 0x0000000500087d12 */ /* 0x000e660008201c00 */
[----:B------:R-:W-:-:S03]  /*0ae0*/  USEL UR9, UR4, 0x100, UP0 ;  /* 0x0000010004097887 */ /* 0x000fc60008000000 */
[----:B------:R-:W-:Y:S01]  /*0af0*/  UMOV UR4, URZ ;  /* 0x000000ff00047c82 */ /* 0x000fe20008000000 */
[----:B------:R-:W-:-:S04]  /*0b00*/  UISETP.LT.U32.AND UP0, UPT, UR9, 0x2, UPT ;  /* 0x000000020900788c */ /* 0x000fc8000bf01070 */
[----:B------:R-:W-:-:S04]  /*0b10*/  USEL UR5, UR9, 0x2, !UP0 ;  /* 0x0000000209057887 */ /* 0x000fc8000c000000 */
[----:B------:R-:W-:Y:S01]  /*0b20*/  UIADD3 UR6, UPT, UPT, UR5, -0x1, URZ ;  /* 0xffffffff05067890 */ /* 0x000fe2000fffe0ff */
[----:B-1----:R-:W-:Y:S01]  /*0b30*/  R2UR UR20, R8 ;  /* 0x00000000081472ca */ /* 0x002fe200000e0000 */
[----:B------:R-:W-:Y:S01]  /*0b40*/  IMAD.MOV.U32 R8, RZ, RZ, 0x7fffffff ;  /* 0x7fffffffff087424 */ /* 0x000fe200078e00ff */
[----:B------:R-:W-:Y:S01]  /*0b50*/  R2UR UR21, R9 ;  /* 0x00000000091572ca */ /* 0x000fe200000e0000 */
[----:B------:R-:W-:Y:S01]  /*0b60*/  ULOP3.LUT UR17, UR6, 0xfffffffc, URZ, 0xc0, !UPT ;  /* 0xfffffffc06117892 */ /* 0x000fe2000f8ec0ff */
[----:B------:R-:W-:Y:S01]  /*0b70*/  IMAD.MOV.U32 R9, RZ, RZ, -0x1 ;  /* 0xffffffffff097424 */ /* 0x000fe200078e00ff */
[----:B------:R-:W-:Y:S02]  /*0b80*/  UIADD3 UR10, UPT, UPT, UR5, -0x2, URZ ;  /* 0xfffffffe050a7890 */ /* 0x000fe4000fffe0ff */
[----:B------:R-:W-:Y:S02]  /*0b90*/  ULOP3.LUT UR11, UR6, 0x3, URZ, 0xc0, !UPT ;  /* 0x00000003060b7892 */ /* 0x000fe4000f8ec0ff */
[----:B------:R-:W-:Y:S01]  /*0ba0*/  UIADD3 UR16, UPT, UPT, -UR17, URZ, URZ ;  /* 0x000000ff11107290 */ /* 0x000fe2000fffe1ff */
[----:B------:R-:W-:Y:S01]  /*0bb0*/  UMOV UR5, URZ ;  /* 0x000000ff00057c82 */ /* 0x000fe20008000000 */
[----:B------:R-:W-:-:S10]  /*0bc0*/  UMOV UR6, URZ ;  /* 0x000000ff00067c82 */ /* 0x000fd40008000000 */
.L_x_72:
[----:B-1----:R-:W1:Y:S01]  /*0bd0*/  LDCU UR12, c[0x0][0x398] ;  /* 0x00007300ff0c77ac */ /* 0x002e620008000800 */
[----:B------:R-:W-:Y:S02]  /*0be0*/  IMAD.MOV.U32 R27, RZ, RZ, R0 ;  /* 0x000000ffff1b7224 */ /* 0x000fe400078e0000 */
[----:B----4-:R-:W-:Y:S01]  /*0bf0*/  IMAD.MOV.U32 R2, RZ, RZ, R11 ;  /* 0x000000ffff027224 */ /* 0x010fe200078e000b */
[----:B------:R-:W-:Y:S01]  /*0c00*/  UISETP.GE.U32.AND UP0, UPT, UR4, 0x2, UPT ;  /* 0x000000020400788c */ /* 0x000fe2000bf06070 */
[----:B------:R-:W-:Y:S02]  /*0c10*/  IMAD.MOV.U32 R29, RZ, RZ, R8 ;  /* 0x000000ffff1d7224 */ /* 0x000fe400078e0008 */
[----:B------:R-:W-:Y:S02]  /*0c20*/  IMAD.MOV.U32 R0, RZ, RZ, R26 ;  /* 0x000000ffff007224 */ /* 0x000fe400078e001a */
[----:B-1----:R-:W-:-:S04]  /*0c30*/  IMAD.U32 R4, RZ, RZ, UR12 ;  /* 0x0000000cff047e24 */ /* 0x002fc8000f8e00ff */
[----:B------:R-:W-:Y:S01]  /*0c40*/  IMAD R28, R4, UR4, R3 ;  /* 0x00000004041c7c24 */ /* 0x000fe2000f8e0203 */
[----:B------:R-:W-:Y:S06]  /*0c50*/  BRA.U !UP0, `(.L_x_7) ;  /* 0x0000000908387547 */ /* 0x000fec000b800000 */
[----:B0-----:R-:W0:Y:S01]  /*0c60*/  LDC.64 R14, c[0x0][0x388] ;  /* 0x0000e200ff0e7b82 */ /* 0x001e220000000a00 */
[----:B------:R-:W-:-:S06]  /*0c70*/  UIADD3 UR7, UPT, UPT, UR4, -0x2, URZ ;  /* 0xfffffffe04077890 */ /* 0x000fcc000fffe0ff */
[----:B------:R-:W-:Y:S01]  /*0c80*/  IMAD R17, R4, UR7, R3 ;  /* 0x0000000704117c24 */ /* 0x000fe2000f8e0203 */
[----:B------:R-:W1:Y:S03]  /*0c90*/  LDC.64 R12, c[0x0][0x380] ;  /* 0x0000e000ff0c7b82 */ /* 0x000e660000000a00 */
[----:B------:R-:W-:-:S05]  /*0ca0*/  VIADD R11, R17, UR12 ;  /* 0x0000000c110b7c36 */ /* 0x000fca0008000000 */
[----:B------:R-:W2:Y:S01]  /*0cb0*/  LDC.64 R18, c[0x0][0x390] ;  /* 0x0000e400ff127b82 */ /* 0x000ea20000000a00 */
[----:B0-----:R-:W-:-:S06]  /*0cc0*/  IMAD.WIDE R20, R17, 0x4, R14 ;  /* 0x0000000411147825 */ /* 0x001fcc00078e020e */
[----:B------:R-:W3:Y:S01]  /*0cd0*/  LDG.E.CONSTANT R20, desc[UR18][R20.64] ;  /* 0x0000001214147981 */ /* 0x000ee2000c1e9900 */
[----:B-1----:R-:W-:-:S06]  /*0ce0*/  IMAD.WIDE R16, R17, 0x4, R12 ;  /* 0x0000000411107825 */ /* 0x002fcc00078e020c */
[----:B------:R-:W4:Y:S01]  /*0cf0*/  LDG.E.CONSTANT R16, desc[UR18][R16.64] ;  /* 0x0000001210107981 */ /* 0x000f22000c1e9900 */
[----:B--2---:R-:W-:-:S06]  /*0d00*/  IMAD.WIDE R18, R11, 0x4, R18 ;  /* 0x000000040b127825 */ /* 0x004fcc00078e0212 */
[----:B------:R-:W2:Y:S01]  /*0d10*/  LDG.E.CONSTANT R19, desc[UR18][R18.64] ;  /* 0x0000001212137981 */ /* 0x000ea2000c1e9900 */
[----:B------:R-:W-:Y:S01]  /*0d20*/  BSSY.RECONVERGENT B0, `(.L_x_7) ;  /* 0x0000081000007945 */ /* 0x000fe20003800200 */
[----:B------:R-:W-:Y:S01]  /*0d30*/  IMAD.MOV.U32 R0, RZ, RZ, R26 ;  /* 0x000000ffff007224 */ /* 0x000fe200078e001a */
[----:B---3--:R-:W-:-:S04]  /*0d40*/  FSETP.NAN.AND P0, PT, |R20|, |R20|, PT ;  /* 0x400000141400720b */ /* 0x008fc80003f08200 */
[----:B----4-:R-:W-:-:S04]  /*0d50*/  FSETP.NAN.OR P0, PT, |R16|, |R16|, P0 ;  /* 0x400000101000720b */ /* 0x010fc80000708600 */
[----:B--2---:R-:W-:-:S04]  /*0d60*/  FSETP.NAN.OR P0, PT, |R19|, |R19|, P0 ;  /* 0x400000131300720b */ /* 0x004fc80000708600 */
[----:B------:R-:W-:-:S04]  /*0d70*/  FSETP.EQ.OR P0, PT, |R16|, +INF , P0 ;  /* 0x7f8000001000780b */ /* 0x000fc80000702600 */
[----:B------:R-:W-:-:S04]  /*0d80*/  FSETP.EQ.OR P0, PT, |R20|, +INF , P0 ;  /* 0x7f8000001400780b */ /* 0x000fc80000702600 */
[----:B------:R-:W-:-:S13]  /*0d90*/  FSETP.EQ.OR P0, PT, |R19|, +INF , P0 ;  /* 0x7f8000001300780b */ /* 0x000fda0000702600 */
[----:B------:R-:W-:Y:S05]  /*0da0*/  @P0 BRA `(.L_x_8) ;  /* 0x0000000400e00947 */ /* 0x000fea0003800000 */
[----:B------:R-:W-:-:S04]  /*0db0*/  IMAD.WIDE R14, R28, 0x4, R14 ;  /* 0x000000041c0e7825 */ /* 0x000fc800078e020e */
[----:B------:R-:W-:Y:S02]  /*0dc0*/  IMAD.WIDE R12, R28, 0x4, R12 ;  /* 0x000000041c0c7825 */ /* 0x000fe400078e020c */
[----:B------:R-:W2:Y:S04]  /*0dd0*/  LDG.E.CONSTANT R15, desc[UR18][R14.64] ;  /* 0x000000120e0f7981 */ /* 0x000ea8000c1e9900 */
[----:B------:R-:W3:Y:S01]  /*0de0*/  LDG.E.CONSTANT R13, desc[UR18][R12.64] ;  /* 0x000000120c0d7981 */ /* 0x000ee2000c1e9900 */
[----:B------:R-:W-:Y:S01]  /*0df0*/  IMAD.MOV.U32 R0, RZ, RZ, R26 ;  /* 0x000000ffff007224 */ /* 0x000fe200078e001a */
[----:B--2---:R-:W-:-:S04]  /*0e00*/  FSETP.NE.AND P0, PT, |R15|, +INF , PT ;  /* 0x7f8000000f00780b */ /* 0x004fc80003f05200 */
[----:B---3--:R-:W-:-:S13]  /*0e10*/  FSETP.EQU.OR P0, PT, |R13|, +INF , !P0 ;  /* 0x7f8000000d00780b */ /* 0x008fda000470a600 */
[----:B------:R-:W-:Y:S05]  /*0e20*/  @P0 BRA `(.L_x_8) ;  /* 0x0000000400c00947 */ /* 0x000fea0003800000 */
[-C--:B------:R-:W-:Y:S01]  /*0e30*/  FSETP.GT.AND P0, PT, R19, R16.reuse, PT ;  /* 0x000000101300720b */ /* 0x080fe20003f04000 */
[----:B------:R-:W-:Y:S01]  /*0e40*/  BSSY.RECONVERGENT B1, `(.L_x_9) ;  /* 0x000003a000017945 */ /* 0x000fe20003800200 */
[----:B------:R-:W-:Y:S02]  /*0e50*/  IMAD.MOV.U32 R0, RZ, RZ, R26 ;  /* 0x000000ffff007224 */ /* 0x000fe400078e001a */
[----:B------:R-:W-:-:S13]  /*0e60*/  FSETP.LEU.OR P0, PT, R15, R16, !P0 ;  /* 0x000000100f00720b */ /* 0x000fda000470b400 */
[----:B------:R-:W-:Y:S05]  /*0e70*/  @P0 BRA `(.L_x_10) ;  /* 0x0000000000d80947 */ /* 0x000fea0003800000 */
[----:B------:R-:W0:Y:S02]  /*0e80*/  LDC R11, c[0x0][0x3a0] ;  /* 0x0000e800ff0b7b82 */ /* 0x000e240000000800 */
[----:B0-----:R-:W-:-:S13]  /*0e90*/  ISETP.GE.AND P0, PT, R26, R11, PT ;  /* 0x0000000b1a00720c */ /* 0x001fda0003f06270 */
[----:B------:R-:W-:Y:S05]  /*0ea0*/  @P0 BRA `(.L_x_11) ;  /* 0x00000000001c0947 */ /* 0x000fea0003800000 */
[----:B------:R-:W-:Y:S01]  /*0eb0*/  ISETP.GT.AND P0, PT, R26, 0xff, PT ;  /* 0x000000ff1a00780c */ /* 0x000fe20003f04270 */
[----:B------:R-:W-:-:S12]  /*0ec0*/  IMAD.MOV.U32 R0, RZ, RZ, R26 ;  /* 0x000000ffff007224 */ /* 0x000fd800078e001a */
[----:B------:R-:W-:Y:S05]  /*0ed0*/  @P0 BRA `(.L_x_10) ;  /* 0x0000000000c00947 */ /* 0x000fea0003800000 */
[C---:B------:R-:W-:Y:S01]  /*0ee0*/  LEA R11, R26.reuse, UR24, 0x2 ;  /* 0x000000181a0b7c11 */ /* 0x040fe2000f8e10ff */
[----:B------:R-:W-:-:S04]  /*0ef0*/  VIADD R0, R26, 0x1 ;  /* 0x000000011a007836 */ /* 0x000fc80000000000 */
[----:B------:R1:W-:Y:S01]  /*0f00*/  STL [R11], R16 ;  /* 0x000000100b007387 */ /* 0x0003e20000100800 */
[----:B------:R-:W-:Y:S05]  /*0f10*/  BRA `(.L_x_10) ;  /* 0x0000000000b07947 */ /* 0x000fea0003800000 */
.L_x_11:
[----:B------:R-:W-:Y:S01]  /*0f20*/  ISETP.GE.AND P0, PT, R11, 0x1, PT ;  /* 0x000000010b00780c */ /* 0x000fe20003f06270 */
[----:B------:R-:W-:-:S12]  /*0f30*/  IMAD.MOV.U32 R0, RZ, RZ, R26 ;  /* 0x000000ffff007224 */ /* 0x000fd800078e001a */
[----:B------:R-:W-:Y:S05]  /*0f40*/  @!P0 BRA `(.L_x_10) ;  /* 0x0000000000a48947 */ /* 0x000fea0003800000 */
[----:B------:R-:W-:-:S13]  /*0f50*/  ISETP.NE.AND P0, PT, R11, 0x1, PT ;  /* 0x000000010b00780c */ /* 0x000fda0003f05270 */
[----:B------:R-:W-:Y:S05]  /*0f60*/  @!P0 BRA `(.L_x_12) ;  /* 0x00000000008c8947 */ /* 0x000fea0003800000 */
[----:B------:R-:W-:Y:S01]  /*0f70*/  UISETP.GE.U32.AND UP0, UPT, UR10, 0x3, UPT ;  /* 0x000000030a00788c */ /* 0x000fe2000bf06070 */
[----:B------:R-:W-:-:S08]  /*0f80*/  UMOV UR7, 0x1 ;  /* 0x0000000100077882 */ /* 0x000fd00000000000 */
[----:B------:R-:W-:Y:S05]  /*0f90*/  BRA.U !UP0, `(.L_x_13) ;  /* 0x0000000108407547 */ /* 0x000fea000b800000 */
[----:B------:R-:W-:Y:S01]  /*0fa0*/  UMOV UR7, URZ ;  /* 0x000000ff00077c82 */ /* 0x000fe20008000000 */
[----:B------:R-:W-:Y:S01]  /*0fb0*/  UMOV UR13, UR14 ;  /* 0x0000000e000d7c82 */ /* 0x000fe20008000000 */
[----:B------:R-:W-:-:S05]  /*0fc0*/  UMOV UR12, UR16 ;  /* 0x00000010000c7c82 */ /* 0x000fca0008000000 */
.L_x_14:
[----:B0-----:R-:W2:Y:S04]  /*0fd0*/  LDL.64 R22, [UR13] ;  /* 0x0000000dff167983 */ /* 0x001ea80008100a00 */
[----:B------:R-:W3:Y:S04]  /*0fe0*/  LDL R0, [UR13+-0x4] ;  /* 0xfffffc0dff007983 */ /* 0x000ee80008100800 */
[----:B------:R-:W4:Y:S01]  /*0ff0*/  LDL R15, [UR13+0x8] ;  /* 0x0000080dff0f7983 */ /* 0x000f220008100800 */
[----:B------:R-:W-:Y:S02]  /*1000*/  UIADD3 UR12, UPT, UPT, UR12, 0x4, URZ ;  /* 0x000000040c0c7890 */ /* 0x000fe4000fffe0ff */
[----:B------:R-:W-:-:S02]  /*1010*/  UIADD3 UR7, UPT, UPT, UR7, 0x4, URZ ;  /* 0x0000000407077890 */ /* 0x000fc4000fffe0ff */
[----:B------:R-:W-:Y:S01]  /*1020*/  UISETP.NE.AND UP0, UPT, UR12, URZ, UPT ;  /* 0x000000ff0c00728c */ /* 0x000fe2000bf05270 */
[----:B--2---:R-:W-:Y:S01]  /*1030*/  IMAD.MOV.U32 R14, RZ, RZ, R23 ;  /* 0x000000ffff0e7224 */ /* 0x004fe200078e0017 */
[----:B------:R0:W-:Y:S04]  /*1040*/  STL [UR13+-0x4], R22 ;  /* 0xfffffc16ff007987 */ /* 0x0001e8000810080d */
[----:B---3--:R0:W-:Y:S04]  /*1050*/  STL [UR13+-0x8], R0 ;  /* 0xfffff800ff007987 */ /* 0x0081e8000810080d */
[----:B----4-:R0:W-:Y:S01]  /*1060*/  STL.64 [UR13], R14 ;  /* 0x0000000eff007987 */ /* 0x0101e20008100a0d */
[----:B------:R-:W-:Y:S01]  /*1070*/  UIADD3 UR13, UPT, UPT, UR13, 0x10, URZ ;  /* 0x000000100d0d7890 */ /* 0x000fe2000fffe0ff */
[----:B------:R-:W-:Y:S11]  /*1080*/  BRA.U UP0, `(.L_x_14) ;  /* 0xfffffffd00d07547 */ /* 0x000ff6000b83ffff */
[----:B------:R-:W-:-:S12]  /*1090*/  UIADD3 UR7, UPT, UPT, UR7, 0x1, URZ ;  /* 0x0000000107077890 */ /* 0x000fd8000fffe0ff */
.L_x_13:
[----:B------:R-:W-:-:S09]  /*10a0*/  UISETP.NE.AND UP0, UPT, UR11, URZ, UPT ;  /* 0x000000ff0b00728c */ /* 0x000fd2000bf05270 */
[----:B------:R-:W-:Y:S05]  /*10b0*/  BRA.U !UP0, `(.L_x_12) ;  /* 0x0000000108387547 */ /* 0x000fea000b800000 */
[----:B------:R-:W-:-:S09]  /*10c0*/  ULEA UR12, UR7, UR24, 0x2 ;  /* 0x00000018070c7291 */ /* 0x000fd2000f8e10ff */
[----:B0-----:R-:W2:Y:S01]  /*10d0*/  LDL R0, [UR12] ;  /* 0x0000000cff007983 */ /* 0x001ea20008100800 */
[----:B------:R-:W-:Y:S02]  /*10e0*/  ULEA UR13, UR7, UR24, 0x2 ;  /* 0x00000018070d7291 */ /* 0x000fe4000f8e10ff */
[----:B------:R-:W-:-:S07]  /*10f0*/  UISETP.NE.AND UP0, UPT, UR11, 0x1, UPT ;  /* 0x000000010b00788c */ /* 0x000fce000bf05270 */
[----:B--2---:R1:W-:Y:S02]  /*1100*/  STL [UR13+-0x4], R0 ;  /* 0xfffffc00ff007987 */ /* 0x0043e4000810080d */
[----:B------:R-:W-:Y:S05]  /*1110*/  BRA.U !UP0, `(.L_x_12) ;  /* 0x0000000108207547 */ /* 0x000fea000b800000 */
[----:B------:R-:W-:-:S04]  /*1120*/  UIADD3 UR7, UPT, UPT, UR7, 0x1, URZ ;  /* 0x0000000107077890 */ /* 0x000fc8000fffe0ff */
[----:B------:R-:W-:-:S09]  /*1130*/  ULEA UR7, UR7, UR24, 0x2 ;  /* 0x0000001807077291 */ /* 0x000fd2000f8e10ff */
[----:B-1----:R-:W2:Y:S01]  /*1140*/  LDL R0, [UR7] ;  /* 0x00000007ff007983 */ /* 0x002ea20008100800 */
[----:B------:R-:W-:-:S03]  /*1150*/  UISETP.NE.AND UP0, UPT, UR11, 0x2, UPT ;  /* 0x000000020b00788c */ /* 0x000fc6000bf05270 */
[----:B--2---:R2:W-:Y:S06]  /*1160*/  STL [UR13], R0 ;  /* 0x00000000ff007987 */ /* 0x0045ec000810080d */
[----:B------:R-:W-:Y:S05]  /*1170*/  BRA.U !UP0, `(.L_x_12) ;  /* 0x0000000108087547 */ /* 0x000fea000b800000 */
[----:B--2---:R-:W2:Y:S04]  /*1180*/  LDL R0, [UR12+0x8] ;  /* 0x0000080cff007983 */ /* 0x004ea80008100800 */
[----:B--2---:R3:W-:Y:S02]  /*1190*/  STL [UR13+0x4], R0 ;  /* 0x00000400ff007987 */ /* 0x0047e4000810080d */
.L_x_12:
[----:B------:R-:W-:Y:S02]  /*11a0*/  UIADD3 UR7, UPT, UPT, UR9, -0x1, URZ ;  /* 0xffffffff09077890 */ /* 0x000fe4000fffe0ff */
[----:B0123--:R-:W-:Y:S02]  /*11b0*/  IMAD.U32 R0, RZ, RZ, UR9 ;  /* 0x00000009ff007e24 */ /* 0x00ffe4000f8e00ff */
[----:B------:R-:W-:-:S09]  /*11c0*/  ULEA UR7, UR7, UR24, 0x2 ;  /* 0x0000001807077291 */ /* 0x000fd2000f8e10ff */
[----:B------:R0:W-:Y:S03]  /*11d0*/  STL [UR7], R16 ;  /* 0x00000010ff007987 */ /* 0x0001e60008100807 */
.L_x_10:
[----:B------:R-:W-:Y:S05]  /*11e0*/  BSYNC.RECONVERGENT B1 ;  /* 0x0000000000017941 */ /* 0x000fea0003800200 */
.L_x_9:
[----:B------:R-:W-:-:S04]  /*11f0*/  FSETP.GEU.AND P0, PT, R19, R20, PT ;  /* 0x000000141300720b */ /* 0x000fc80003f0e000 */
[----:B------:R-:W-:-:S13]  /*1200*/  FSETP.GEU.OR P0, PT, R13, R20, P0 ;  /* 0x000000140d00720b */ /* 0x000fda000070e400 */
[----:B------:R-:W-:Y:S05]  /*1210*/  @P0 BRA `(.L_x_8) ;  /* 0x0000000000c40947 */ /* 0x000fea0003800000 */
[----:B-1----:R-:W1:Y:S02]  /*1220*/  LDC R11, c[0x0][0x3a0] ;  /* 0x0000e800ff0b7b82 */ /* 0x002e640000000800 */
[----:B-1----:R-:W-:-:S13]  /*1230*/  ISETP.GE.AND P0, PT, R2, R11, PT ;  /* 0x0000000b0200720c */ /* 0x002fda0003f06270 */
[----:B------:R-:W-:Y:S05]  /*1240*/  @P0 BRA `(.L_x_15) ;  /* 0x0000000000180947 */ /* 0x000fea0003800000 */
[----:B------:R-:W-:-:S13]  /*1250*/  ISETP.GT.AND P0, PT, R2, 0xff, PT ;  /* 0x000000ff0200780c */ /* 0x000fda0003f04270 */
[----:B------:R-:W-:Y:S05]  /*1260*/  @P0 BRA `(.L_x_8) ;  /* 0x0000000000b00947 */ /* 0x000fea0003800000 */
[C---:B------:R-:W-:Y:S01]  /*1270*/  LEA R11, R2.reuse, UR22, 0x2 ;  /* 0x00000016020b7c11 */ /* 0x040fe2000f8e10ff */
[----:B------:R-:W-:-:S04]  /*1280*/  VIADD R2, R2, 0x1 ;  /* 0x0000000102027836 */ /* 0x000fc80000000000 */
[----:B------:R3:W-:Y:S01]  /*1290*/  STL [R11], R20 ;  /* 0x000000140b007387 */ /* 0x0007e20000100800 */
[----:B------:R-:W-:Y:S05]  /*12a0*/  BRA `(.L_x_8) ;  /* 0x0000000000a07947 */ /* 0x000fea0003800000 */
.L_x_15:
[----:B------:R-:W-:-:S13]  /*12b0*/  ISETP.GE.AND P0, PT, R11, 0x1, PT ;  /* 0x000000010b00780c */ /* 0x000fda0003f06270 */
[----:B------:R-:W-:Y:S05]  /*12c0*/  @!P0 BRA `(.L_x_8) ;  /* 0x0000000000988947 */ /* 0x000fea0003800000 */
[----:B------:R-:W-:-:S13]  /*12d0*/  ISETP.NE.AND P0, PT, R11, 0x1, PT ;  /* 0x000000010b00780c */ /* 0x000fda0003f05270 */
[----:B------:R-:W-:Y:S05]  /*12e0*/  @!P0 BRA `(.L_x_16) ;  /* 0x0000000000808947 */ /* 0x000fea0003800000 */
[----:B------:R-:W-:Y:S01]  /*12f0*/  UISETP.GE.U32.AND UP0, UPT, UR10, 0x3, UPT ;  /* 0x000000030a00788c */ /* 0x000fe2000bf06070 */
[----:B------:R-:W-:-:S08]  /*1300*/  UMOV UR7, 0x1 ;  /* 0x0000000100077882 */ /* 0x000fd00000000000 */
[----:B------:R-:W-:Y:S05]  /*1310*/  BRA.U !UP0, `(.L_x_17) ;  /* 0x0000000108347547 */ /* 0x000fea000b800000 */
[----:B------:R-:W-:-:S05]  /*1320*/  UMOV UR7, 0x1 ;  /* 0x0000000100077882 */ /* 0x000fca0000000000 */
.L_x_18:
[----:B------:R-:W-:-:S09]  /*1330*/  ULEA UR12, UR7, UR22, 0x2 ;  /* 0x00000016070c7291 */ /* 0x000fd2000f8e10ff */
[----:B------:R-:W2:Y:S04]  /*1340*/  LDL.64 R14, [UR12+0x4] ;  /* 0x0000040cff0e7983 */ /* 0x000ea80008100a00 */
[----:B------:R-:W3:Y:S04]  /*1350*/  LDL R2, [UR12] ;  /* 0x0000000cff027983 */ /* 0x000ee80008100800 */
[----:B------:R-:W4:Y:S01]  /*1360*/  LDL R13, [UR12+0xc] ;  /* 0x00000c0cff0d7983 */ /* 0x000f220008100800 */
[----:B--2---:R-:W-:-:S03]  /*1370*/  IMAD.MOV.U32 R12, RZ, RZ, R15 ;  /* 0x000000ffff0c7224 */ /* 0x004fc600078e000f */
[----:B------:R1:W-:Y:S04]  /*1380*/  STL [UR12], R14 ;  /* 0x0000000eff007987 */ /* 0x0003e8000810080c */
[----:B---3--:R1:W-:Y:S04]  /*1390*/  STL [UR12+-0x4], R2 ;  /* 0xfffffc02ff007987 */ /* 0x0083e8000810080c */
[----:B----4-:R1:W-:Y:S01]  /*13a0*/  STL.64 [UR12+0x4], R12 ;  /* 0x0000040cff007987 */ /* 0x0103e20008100a0c */
[----:B------:R-:W-:Y:S02]  /*13b0*/  UIADD3 UR12, UPT, UPT, UR7, 0x3, URZ ;  /* 0x00000003070c7890 */ /* 0x000fe4000fffe0ff */
[----:B------:R-:W-:-:S02]  /*13c0*/  UIADD3 UR7, UPT, UPT, UR7, 0x4, URZ ;  /* 0x0000000407077890 */ /* 0x000fc4000fffe0ff */
[----:B------:R-:W-:-:S09]  /*13d0*/  UISETP.NE.AND UP0, UPT, UR12, UR17, UPT ;  /* 0x000000110c00728c */ /* 0x000fd2000bf05270 */
[----:B-1----:R-:W-:Y:S05]  /*13e0*/  BRA.U UP0, `(.L_x_18) ;  /* 0xfffffffd00d07547 */ /* 0x002fea000b83ffff */
.L_x_17:
[----:B------:R-:W-:-:S09]  /*13f0*/  UISETP.NE.AND UP0, UPT, UR11, URZ, UPT ;  /* 0x000000ff0b00728c */ /* 0x000fd2000bf05270 */
[----:B------:R-:W-:Y:S05]  /*1400*/  BRA.U !UP0, `(.L_x_16) ;  /* 0x0000000108387547 */ /* 0x000fea000b800000 */
[----:B------:R-:W-:-:S09]  /*1410*/  ULEA UR12, UR7, UR22, 0x2 ;  /* 0x00000016070c7291 */ /* 0x000fd2000f8e10ff */
[----:B------:R-:W2:Y:S01]  /*1420*/  LDL R2, [UR12] ;  /* 0x0000000cff027983 */ /* 0x000ea20008100800 */
        /* <DEDUP_REMOVED lines=12> */
.L_x_16:
[----:B------:R-:W-:Y:S02]  /*14f0*/  UIADD3 UR7, UPT, UPT, UR9, -0x1, URZ ;  /* 0xffffffff09077890 */ /* 0x000fe4000fffe0ff */
[----:B-123--:R-:W-:Y:S02]  /*1500*/  IMAD.U32 R2, RZ, RZ, UR9 ;  /* 0x00000009ff027e24 */ /* 0x00efe4000f8e00ff */
[----:B------:R-:W-:-:S09]  /*1510*/  ULEA UR7, UR7, UR22, 0x2 ;  /* 0x0000001607077291 */ /* 0x000fd2000f8e10ff */
[----:B------:R2:W-:Y:S03]  /*1520*/  STL [UR7], R20 ;  /* 0x00000014ff007987 */ /* 0x0005e60008100807 */
.L_x_8:
[----:B------:R-:W-:Y:S05]  /*1530*/  BSYNC.RECONVERGENT B0 ;  /* 0x0000000000007941 */ /* 0x000fea0003800200 */
.L_x_7:
[----:B0-----:R-:W0:Y:S02]  /*1540*/  LDC.64 R30, c[0x0][0x390] ;  /* 0x0000e400ff1e7b82 */ /* 0x001e240000000a00 */
[----:B0-----:R-:W-:-:S06]  /*1550*/  IMAD.WIDE R30, R28, 0x4, R30 ;  /* 0x000000041c1e7825 */ /* 0x001fcc00078e021e */
[----:B------:R0:W5:Y:S01]  /*1560*/  LDG.E.CONSTANT R30, desc[UR18][R30.64] ;  /* 0x000000121e1e7981 */ /* 0x000162000c1e9900 */
[----:B------:R-:W-:Y:S01]  /*1570*/  ISETP.GE.AND P0, PT, R0, 0x1, PT ;  /* 0x000000010000780c */ /* 0x000fe20003f06270 */
[----:B------:R-:W-:Y:S01]  /*1580*/  BSSY.RECONVERGENT B0, `(.L_x_19) ;  /* 0x000004d000007945 */ /* 0x000fe20003800200 */
[----:B------:R-:W-:Y:S01]  /*1590*/  IMAD.MOV.U32 R26, RZ, RZ, RZ ;  /* 0x000000ffff1a7224 */ /* 0x000fe200078e00ff */
[----:B-1----:R-:W-:-:S10]  /*15a0*/  CS2R R16, SRZ ;  /* 0x0000000000107805 */ /* 0x002fd4000001ff00 */
[----:B0-----:R-:W-:Y:S05]  /*15b0*/  @!P0 BRA `(.L_x_20) ;  /* 0x0000000400248947 */ /* 0x001fea0003800000 */
[C---:B------:R-:W-:Y:S01]  /*15c0*/  ISETP.GE.U32.AND P1, PT, R0.reuse, 0x4, PT ;  /* 0x000000040000780c */ /* 0x040fe20003f26070 */
[----:B------:R-:W-:Y:S01]  /*15d0*/  BSSY.RECONVERGENT B1, `(.L_x_21) ;  /* 0x000002c000017945 */ /* 0x000fe20003800200 */
[----:B------:R-:W-:Y:S01]  /*15e0*/  VIMNMX R4, PT, PT, R0, 0x100, PT ;  /* 0x0000010000047848 */ /* 0x000fe20003fe0100 */
[----:B------:R-:W-:Y:S01]  /*15f0*/  IMAD.MOV.U32 R0, RZ, RZ, RZ ;  /* 0x000000ffff007224 */ /* 0x000fe200078e00ff */
[----:B------:R-:W-:Y:S01]  /*1600*/  CS2R R16, SRZ ;  /* 0x0000000000107805 */ /* 0x000fe2000001ff00 */
[----:B------:R-:W-:Y:S01]  /*1610*/  IMAD.MOV.U32 R26, RZ, RZ, RZ ;  /* 0x000000ffff1a7224 */ /* 0x000fe200078e00ff */
[----:B------:R-:W-:-:S04]  /*1620*/  LOP3.LUT R18, R4, 0x3, RZ, 0xc0, !PT ;  /* 0x0000000304127812 */ /* 0x000fc800078ec0ff */
[----:B------:R-:W-:-:S03]  /*1630*/  ISETP.NE.AND P0, PT, R18, RZ, PT ;  /* 0x000000ff1200720c */ /* 0x000fc60003f05270 */
[----:B------:R-:W-:Y:S10]  /*1640*/  @!P1 BRA `(.L_x_22) ;  /* 0x0000000000909947 */ /* 0x000ff40003800000 */
[----:B------:R-:W-:Y:S01]  /*1650*/  LOP3.LUT R0, R4, 0x1fc, RZ, 0xc0, !PT ;  /* 0x000001fc04007812 */ /* 0x000fe200078ec0ff */
[----:B---3--:R-:W-:Y:S01]  /*1660*/  IMAD.MOV.U32 R11, RZ, RZ, RZ ;  /* 0x000000ffff0b7224 */ /* 0x008fe200078e00ff */
[----:B------:R-:W-:Y:S01]  /*1670*/  CS2R R16, SRZ ;  /* 0x0000000000107805 */ /* 0x000fe2000001ff00 */
[----:B------:R-:W-:-:S07]  /*1680*/  IMAD.MOV.U32 R26, RZ, RZ, RZ ;  /* 0x000000ffff1a7224 */ /* 0x000fce00078e00ff */
.L_x_23:
[----:B------:R-:W-:-:S05]  /*1690*/  LEA R4, R11, UR24, 0x2 ;  /* 0x000000180b047c11 */ /* 0x000fca000f8e10ff */
[----:B------:R-:W3:Y:S02]  /*16a0*/  LDL R19, [R4] ;  /* 0x0000000004137983 */ /* 0x000ee40000100800 */
[----:B---3-5:R-:W-:-:S13]  /*16b0*/  FSETP.GT.AND P2, PT, R19, R30, PT ;  /* 0x0000001e1300720b */ /* 0x028fda0003f44000 */
[----:B------:R-:W-:-:S05]  /*16c0*/  @!P2 LEA R12, R26, UR24, 0x2 ;  /* 0x000000181a0cac11 */ /* 0x000fca000f8e10ff */
[----:B------:R0:W-:Y:S04]  /*16d0*/  @!P2 STL [R12], R19 ;  /* 0x000000130c00a387 */ /* 0x0001e80000100800 */
[----:B------:R-:W3:Y:S01]  /*16e0*/  LDL R21, [R4+0x4] ;  /* 0x0000040004157983 */ /* 0x000ee20000100800 */
[----:B------:R-:W-:Y:S01]  /*16f0*/  @!P2 VIADD R26, R26, 0x1 ;  /* 0x000000011a1aa836 */ /* 0x000fe20000000000 */
[----:B---3--:R-:W-:-:S13]  /*1700*/  FSETP.GT.AND P3, PT, R21, R30, PT ;  /* 0x0000001e1500720b */ /* 0x008fda0003f64000 */
[----:B--2---:R-:W-:-:S05]  /*1710*/  @!P3 LEA R20, R26, UR24, 0x2 ;  /* 0x000000181a14bc11 */ /* 0x004fca000f8e10ff */
[----:B------:R1:W-:Y:S04]  /*1720*/  @!P3 STL [R20], R21 ;  /* 0x000000151400b387 */ /* 0x0003e80000100800 */
[----:B------:R-:W2:Y:S01]  /*1730*/  LDL R23, [R4+0x8] ;  /* 0x0000080004177983 */ /* 0x000ea20000100800 */
[----:B------:R-:W-:Y:S01]  /*1740*/  @!P3 VIADD R26, R26, 0x1 ;  /* 0x000000011a1ab836 */ /* 0x000fe20000000000 */
[----:B--2---:R-:W-:-:S13]  /*1750*/  FSETP.GT.AND P4, PT, R23, R30, PT ;  /* 0x0000001e1700720b */ /* 0x004fda0003f84000 */
[----:B------:R-:W-:-:S05]  /*1760*/  @!P4 LEA R22, R26, UR24, 0x2 ;  /* 0x000000181a16cc11 */ /* 0x000fca000f8e10ff */
[----:B------:R4:W-:Y:S04]  /*1770*/  @!P4 STL [R22], R23 ;  /* 0x000000171600c387 */ /* 0x0009e80000100800 */
[----:B------:R-:W2:Y:S01]  /*1780*/  LDL R25, [R4+0xc] ;  /* 0x00000c0004197983 */ /* 0x000ea20000100800 */
[----:B------:R-:W3:Y:S01]  /*1790*/  @!P2 F2F.F64.F32 R14, R19 ;  /* 0x00000013000ea310 */ /* 0x000ee20000201800 */
[----:B------:R-:W-:Y:S02]  /*17a0*/  @!P4 VIADD R26, R26, 0x1 ;  /* 0x000000011a1ac836 */ /* 0x000fe40000000000 */
[----:B------:R-:W-:-:S05]  /*17b0*/  VIADD R11, R11, 0x4 ;  /* 0x000000040b0b7836 */ /* 0x000fca0000000000 */
[----:B0-----:R-:W0:Y:S01]  /*17c0*/  @!P3 F2F.F64.F32 R12, R21 ;  /* 0x00000015000cb310 */ /* 0x001e220000201800 */
[----:B---3--:R-:W-:Y:S01]  /*17d0*/  @!P2 DADD R16, R16, R14 ;  /* 0x000000001010a229 */ /* 0x008fe2000000000e */
[----:B------:R-:W-:-:S06]  /*17e0*/  ISETP.NE.AND P2, PT, R11, R0, PT ;  /* 0x000000000b00720c */ /* 0x000fcc0003f45270 */
[----:B------:R-:W3:Y:S01]  /*17f0*/  @!P4 F2F.F64.F32 R14, R23 ;  /* 0x00000017000ec310 */ /* 0x000ee20000201800 */
[----:B0-----:R-:W-:-:S08]  /*1800*/  @!P3 DADD R16, R16, R12 ;  /* 0x000000001010b229 */ /* 0x001fd0000000000c */
[----:B---3--:R-:W-:Y:S01]  /*1810*/  @!P4 DADD R16, R16, R14 ;  /* 0x000000001010c229 */ /* 0x008fe2000000000e */
[----:B--2---:R-:W-:-:S13]  /*1820*/  FSETP.GT.AND P1, PT, R25, R30, PT ;  /* 0x0000001e1900720b */ /* 0x004fda0003f24000 */
[C---:B-1----:R-:W-:Y:S01]  /*1830*/  @!P1 LEA R20, R26.reuse, UR24, 0x2 ;  /* 0x000000181a149c11 */ /* 0x042fe2000f8e10ff */
[----:B------:R-:W0:Y:S01]  /*1840*/  @!P1 F2F.F64.F32 R12, R25 ;  /* 0x00000019000c9310 */ /* 0x000e220000201800 */
[----:B------:R-:W-:-:S03]  /*1850*/  @!P1 VIADD R26, R26, 0x1 ;  /* 0x000000011a1a9836 */ /* 0x000fc60000000000 */
[----:B------:R4:W-:Y:S01]  /*1860*/  @!P1 STL [R20], R25 ;  /* 0x0000001914009387 */ /* 0x0009e20000100800 */
[----:B0-----:R-:W-:Y:S01]  /*1870*/  @!P1 DADD R16, R16, R12 ;  /* 0x0000000010109229 */ /* 0x001fe2000000000c */
[----:B----4-:R-:W-:Y:S10]  /*1880*/  @P2 BRA `(.L_x_23) ;  /* 0xfffffffc00802947 */ /* 0x010ff4000383ffff */
.L_x_22:
[----:B------:R-:W-:Y:S05]  /*1890*/  BSYNC.RECONVERGENT B1 ;  /* 0x0000000000017941 */ /* 0x000fea0003800200 */
.L_x_21:
[----:B------:R-:W-:Y:S05]  /*18a0*/  @!P0 BRA `(.L_x_20) ;  /* 0x0000000000688947 */ /* 0x000fea0003800000 */
[----:B------:R-:W-:-:S05]  /*18b0*/  LEA R0, R0, UR24, 0x2 ;  /* 0x0000001800007c11 */ /* 0x000fca000f8e10ff */
[----:B---3--:R-:W3:Y:S01]  /*18c0*/  LDL R11, [R0] ;  /* 0x00000000000b7983 */ /* 0x008ee20000100800 */
[----:B------:R-:W-:Y:S02]  /*18d0*/  ISETP.NE.AND P1, PT, R18, 0x1, PT ;  /* 0x000000011200780c */ /* 0x000fe40003f25270 */
[----:B---3-5:R-:W-:-:S13]  /*18e0*/  FSETP.GT.AND P0, PT, R11, R30, PT ;  /* 0x0000001e0b00720b */ /* 0x028fda0003f04000 */
[C---:B------:R-:W-:Y:S01]  /*18f0*/  @!P0 LEA R4, R26.reuse, UR24, 0x2 ;  /* 0x000000181a048c11 */ /* 0x040fe2000f8e10ff */
[----:B------:R-:W0:Y:S01]  /*1900*/  @!P0 F2F.F64.F32 R12, R11 ;  /* 0x0000000b000c8310 */ /* 0x000e220000201800 */
[----:B------:R-:W-:-:S03]  /*1910*/  @!P0 VIADD R26, R26, 0x1 ;  /* 0x000000011a1a8836 */ /* 0x000fc60000000000 */
[----:B------:R1:W-:Y:S01]  /*1920*/  @!P0 STL [R4], R11 ;  /* 0x0000000b04008387 */ /* 0x0003e20000100800 */
[----:B0-----:R-:W-:Y:S01]  /*1930*/  @!P0 DADD R16, R12, R16 ;  /* 0x000000000c108229 */ /* 0x001fe20000000010 */
[----:B-1----:R-:W-:Y:S10]  /*1940*/  @!P1 BRA `(.L_x_20) ;  /* 0x0000000000409947 */ /* 0x002ff40003800000 */
[----:B------:R-:W3:Y:S01]  /*1950*/  LDL R11, [R0+0x4] ;  /* 0x00000400000b7983 */ /* 0x000ee20000100800 */
[----:B------:R-:W-:Y:S02]  /*1960*/  ISETP.NE.AND P1, PT, R18, 0x2, PT ;  /* 0x000000021200780c */ /* 0x000fe40003f25270 */
[----:B---3--:R-:W-:-:S13]  /*1970*/  FSETP.GT.AND P0, PT, R11, R30, PT ;  /* 0x0000001e0b00720b */ /* 0x008fda0003f04000 */
[C---:B------:R-:W-:Y:S01]  /*1980*/  @!P0 LEA R4, R26.reuse, UR24, 0x2 ;  /* 0x000000181a048c11 */ /* 0x040fe2000f8e10ff */
[----:B------:R-:W0:Y:S01]  /*1990*/  @!P0 F2F.F64.F32 R12, R11 ;  /* 0x0000000b000c8310 */ /* 0x000e220000201800 */
[----:B------:R-:W-:-:S03]  /*19a0*/  @!P0 VIADD R26, R26, 0x1 ;  /* 0x000000011a1a8836 */ /* 0x000fc60000000000 */
[----:B------:R1:W-:Y:S01]  /*19b0*/  @!P0 STL [R4], R11 ;  /* 0x0000000b04008387 */ /* 0x0003e20000100800 */
[----:B0-----:R-:W-:Y:S01]  /*19c0*/  @!P0 DADD R16, R12, R16 ;  /* 0x000000000c108229 */ /* 0x001fe20000000010 */
[----:B-1----:R-:W-:Y:S10]  /*19d0*/  @!P1 BRA `(.L_x_20) ;  /* 0x00000000001c9947 */ /* 0x002ff40003800000 */
[----:B------:R-:W3:Y:S02]  /*19e0*/  LDL R11, [R0+0x8] ;  /* 0x00000800000b7983 */ /* 0x000ee40000100800 */
[----:B---3--:R-:W-:-:S13]  /*19f0*/  FSETP.GT.AND P0, PT, R11, R30, PT ;  /* 0x0000001e0b00720b */ /* 0x008fda0003f04000 */
[C---:B------:R-:W-:Y:S01]  /*1a00*/  @!P0 LEA R4, R26.reuse, UR24, 0x2 ;  /* 0x000000181a048c11 */ /* 0x040fe2000f8e10ff */
[----:B------:R-:W0:Y:S01]  /*1a10*/  @!P0 F2F.F64.F32 R12, R11 ;  /* 0x0000000b000c8310 */ /* 0x000e220000201800 */
[----:B------:R-:W-:-:S03]  /*1a20*/  @!P0 VIADD R26, R26, 0x1 ;  /* 0x000000011a1a8836 */ /* 0x000fc60000000000 */
[----:B------:R1:W-:Y:S02]  /*1a30*/  @!P0 STL [R4], R11 ;  /* 0x0000000b04008387 */ /* 0x0003e40000100800 */
[----:B01----:R-:W-:-:S11]  /*1a40*/  @!P0 DADD R16, R12, R16 ;  /* 0x000000000c108229 */ /* 0x003fd60000000010 */
.L_x_20:
[----:B------:R-:W-:Y:S05]  /*1a50*/  BSYNC.RECONVERGENT B0 ;  /* 0x0000000000007941 */ /* 0x000fea0003800200 */
.L_x_19:
[----:B------:R-:W-:Y:S01]  /*1a60*/  ISETP.GE.AND P0, PT, R26, 0x1, PT ;  /* 0x000000011a00780c */ /* 0x000fe20003f06270 */
[----:B------:R-:W-:Y:S01]  /*1a70*/  BSSY.RECONVERGENT B1, `(.L_x_24) ;  /* 0x0000019000017945 */ /* 0x000fe20003800200 */
[----:B------:R-:W-:-:S11]  /*1a80*/  IMAD.MOV.U32 R0, RZ, RZ, 0x7fffffff ;  /* 0x7fffffffff007424 */ /* 0x000fd600078e00ff */
[----:B------:R-:W-:Y:S05]  /*1a90*/  @!P0 BRA `(.L_x_25) ;  /* 0x0000000000588947 */ /* 0x000fea0003800000 */
[----:B------:R-:W0:Y:S01]  /*1aa0*/  I2F.F64.U32 R14, R26 ;  /* 0x0000001a000e7312 */ /* 0x000e220000201800 */
[----:B------:R-:W-:Y:S01]  /*1ab0*/  IMAD.MOV.U32 R12, RZ, RZ, 0x1 ;  /* 0x00000001ff0c7424 */ /* 0x000fe200078e00ff */
[----:B------:R-:W-:Y:S01]  /*1ac0*/  FSETP.GEU.AND P1, PT, |R17|, 6.5827683646048100446e-37, PT ;  /* 0x036000001100780b */ /* 0x000fe20003f2e200 */
[----:B------:R-:W-:Y:S05]  /*1ad0*/  BSSY.RECONVERGENT B2, `(.L_x_26) ;  /* 0x0000011000027945 */ /* 0x000fea0003800200 */
[----:B0-----:R-:W0:Y:S02]  /*1ae0*/  MUFU.RCP64H R13, R15 ;  /* 0x0000000f000d7308 */ /* 0x001e240000001800 */
[----:B0-----:R-:W-:-:S08]  /*1af0*/  DFMA R18, -R14, R12, 1 ;  /* 0x3ff000000e12742b */ /* 0x001fd0000000010c */
[----:B------:R-:W-:-:S08]  /*1b00*/  DFMA R18, R18, R18, R18 ;  /* 0x000000121212722b */ /* 0x000fd00000000012 */
[----:B------:R-:W-:-:S08]  /*1b10*/  DFMA R18, R12, R18, R12 ;  /* 0x000000120c12722b */ /* 0x000fd0000000000c */
[----:B------:R-:W-:-:S08]  /*1b20*/  DFMA R12, -R14, R18, 1 ;  /* 0x3ff000000e0c742b */ /* 0x000fd00000000112 */
[----:B------:R-:W-:-:S08]  /*1b30*/  DFMA R12, R18, R12, R18 ;  /* 0x0000000c120c722b */ /* 0x000fd00000000012 */
[----:B------:R-:W-:-:S08]  /*1b40*/  DMUL R18, R12, R16 ;  /* 0x000000100c127228 */ /* 0x000fd00000000000 */
[----:B--23--:R-:W-:-:S08]  /*1b50*/  DFMA R20, -R14, R18, R16 ;  /* 0x000000120e14722b */ /* 0x00cfd00000000110 */
[----:B------:R-:W-:-:S10]  /*1b60*/  DFMA R12, R12, R20, R18 ;  /* 0x000000140c0c722b */ /* 0x000fd40000000012 */
[----:B------:R-:W-:-:S05]  /*1b70*/  FFMA R0, RZ, R15, R13 ;  /* 0x0000000fff007223 */ /* 0x000fca000000000d */
[----:B------:R-:W-:-:S13]  /*1b80*/  FSETP.GT.AND P0, PT, |R0|, 1.469367938527859385e-39, PT ;  /* 0x001000000000780b */ /* 0x000fda0003f04200 */
[----:B------:R-:W-:Y:S05]  /*1b90*/  @P0 BRA P1, `(.L_x_27) ;  /* 0x0000000000100947 */ /* 0x000fea0000800000 */
[----:B------:R-:W-:-:S07]  /*1ba0*/  MOV R4, 0x1bc0 ;  /* 0x00001bc000047802 */ /* 0x000fce0000000f00 */
[----:B-----5:R-:W-:Y:S05]  /*1bb0*/  CALL.REL.NOINC `($__internal_0_$__cuda_sm20_div_rn_f64_full) ;  /* 0x0000002000ec7944 */ /* 0x020fea0003c00000 */
[----:B------:R-:W-:Y:S02]  /*1bc0*/  IMAD.MOV.U32 R12, RZ, RZ, R16 ;  /* 0x000000ffff0c7224 */ /* 0x000fe400078e0010 */
[----:B------:R-:W-:-:S07]  /*1bd0*/  IMAD.MOV.U32 R13, RZ, RZ, R17 ;  /* 0x000000ffff0d7224 */ /* 0x000fce00078e0011 */
.L_x_27:
[----:B------:R-:W-:Y:S05]  /*1be0*/  BSYNC.RECONVERGENT B2 ;  /* 0x0000000000027941 */ /* 0x000fea0003800200 */
.L_x_26:
[----:B------:R0:W1:Y:S02]  /*1bf0*/  F2F.F32.F64 R0, R12 ;  /* 0x0000000c00007310 */ /* 0x0000640000301000 */
.L_x_25:
[----:B------:R-:W-:Y:S05]  /*1c00*/  BSYNC.RECONVERGENT B1 ;  /* 0x0000000000017941 */ /* 0x000fea0003800200 */
.L_x_24:
[----:B------:R-:W-:Y:S01]  /*1c10*/  ISETP.GE.AND P0, PT, R2, 0x1, PT ;  /* 0x000000010200780c */ /* 0x000fe20003f06270 */
[----:B------:R-:W-:Y:S01]  /*1c20*/  BSSY.RECONVERGENT B0, `(.L_x_28) ;  /* 0x000004e000007945 */ /* 0x000fe20003800200 */
[----:B---3--:R-:W-:Y:S01]  /*1c30*/  IMAD.MOV.U32 R11, RZ, RZ, RZ ;  /* 0x000000ffff0b7224 */ /* 0x008fe200078e00ff */
[----:B------:R-:W-:-:S10]  /*1c40*/  CS2R R14, SRZ ;  /* 0x00000000000e7805 */ /* 0x000fd4000001ff00 */
[----:B------:R-:W-:Y:S05]  /*1c50*/  @!P0 BRA `(.L_x_29) ;  /* 0x0000000400288947 */ /* 0x000fea0003800000 */
        /* <DEDUP_REMOVED lines=10> */
[----:B------:R-:W-:Y:S01]  /*1d00*/  IMAD.MOV.U32 R11, RZ, RZ, RZ ;  /* 0x000000ffff0b7224 */ /* 0x000fe200078e00ff */
[----:B------:R-:W-:Y:S01]  /*1d10*/  CS2R R14, SRZ ;  /* 0x00000000000e7805 */ /* 0x000fe2000001ff00 */
[----:B------:R-:W-:-:S07]  /*1d20*/  IMAD.MOV.U32 R19, RZ, RZ, RZ ;  /* 0x000000ffff137224 */ /* 0x000fce00078e00ff */
.L_x_32:
[----:B------:R-:W-:-:S05]  /*1d30*/  LEA R4, R11, UR22, 0x2 ;  /* 0x000000160b047c11 */ /* 0x000fca000f8e10ff */
[----:B------:R-:W3:Y:S02]  /*1d40*/  LDL R21, [R4] ;  /* 0x0000000004157983 */ /* 0x000ee40000100800 */
[----:B---3-5:R-:W-:-:S13]  /*1d50*/  FSETP.GEU.AND P2, PT, R21, R30, PT ;  /* 0x0000001e1500720b */ /* 0x028fda0003f4e000 */
[----:B0-----:R-:W-:-:S05]  /*1d60*/  @P2 LEA R12, R19, UR22, 0x2 ;  /* 0x00000016130c2c11 */ /* 0x001fca000f8e10ff */
[----:B------:R0:W-:Y:S04]  /*1d70*/  @P2 STL [R12], R21 ;  /* 0x000000150c002387 */ /* 0x0001e80000100800 */
[----:B------:R-:W3:Y:S01]  /*1d80*/  LDL R23, [R4+0x4] ;  /* 0x0000040004177983 */ /* 0x000ee20000100800 */
[----:B------:R-:W-:Y:S01]  /*1d90*/  @P2 VIADD R19, R19, 0x1 ;  /* 0x0000000113132836 */ /* 0x000fe20000000000 */
[----:B---3--:R-:W-:-:S13]  /*1da0*/  FSETP.GEU.AND P3, PT, R23, R30, PT ;  /* 0x0000001e1700720b */ /* 0x008fda0003f6e000 */
[----:B--2---:R-:W-:-:S05]  /*1db0*/  @P3 LEA R20, R19, UR22, 0x2 ;  /* 0x0000001613143c11 */ /* 0x004fca000f8e10ff */
[----:B------:R2:W-:Y:S04]  /*1dc0*/  @P3 STL [R20], R23 ;  /* 0x0000001714003387 */ /* 0x0005e80000100800 */
[----:B------:R-:W3:Y:S01]  /*1dd0*/  LDL R25, [R4+0x8] ;  /* 0x0000080004197983 */ /* 0x000ee20000100800 */
[----:B------:R-:W-:Y:S01]  /*1de0*/  @P3 VIADD R19, R19, 0x1 ;  /* 0x0000000113133836 */ /* 0x000fe20000000000 */
[----:B---3--:R-:W-:-:S13]  /*1df0*/  FSETP.GEU.AND P4, PT, R25, R30, PT ;  /* 0x0000001e1900720b */ /* 0x008fda0003f8e000 */
[----:B------:R-:W-:-:S05]  /*1e00*/  @P4 LEA R22, R19, UR22, 0x2 ;  /* 0x0000001613164c11 */ /* 0x000fca000f8e10ff */
[----:B------:R3:W-:Y:S04]  /*1e10*/  @P4 STL [R22], R25 ;  /* 0x0000001916004387 */ /* 0x0007e80000100800 */
[----:B------:R-:W4:Y:S01]  /*1e20*/  LDL R31, [R4+0xc] ;  /* 0x00000c00041f7983 */ /* 0x000f220000100800 */
[----:B------:R-:W1:Y:S01]  /*1e30*/  @P2 F2F.F64.F32 R16, R21 ;  /* 0x0000001500102310 */ /* 0x000e620000201800 */
[----:B------:R-:W-:Y:S02]  /*1e40*/  @P4 VIADD R19, R19, 0x1 ;  /* 0x0000000113134836 */ /* 0x000fe40000000000 */
[----:B------:R-:W-:-:S05]  /*1e50*/  VIADD R11, R11, 0x4 ;  /* 0x000000040b0b7836 */ /* 0x000fca0000000000 */
[----:B0-----:R-:W0:Y:S01]  /*1e60*/  @P3 F2F.F64.F32 R12, R23 ;  /* 0x00000017000c3310 */ /* 0x001e220000201800 */
[----:B-1----:R-:W-:Y:S01]  /*1e70*/  @P2 DADD R14, R14, R16 ;  /* 0x000000000e0e2229 */ /* 0x002fe20000000010 */
[----:B------:R-:W-:-:S06]  /*1e80*/  ISETP.NE.AND P2, PT, R11, R2, PT ;  /* 0x000000020b00720c */ /* 0x000fcc0003f45270 */
[----:B------:R-:W1:Y:S01]  /*1e90*/  @P4 F2F.F64.F32 R16, R25 ;  /* 0x0000001900104310 */ /* 0x000e620000201800 */
[----:B0-----:R-:W-:-:S08]  /*1ea0*/  @P3 DADD R14, R14, R12 ;  /* 0x000000000e0e3229 */ /* 0x001fd0000000000c */
[----:B-1----:R-:W-:Y:S01]  /*1eb0*/  @P4 DADD R14, R14, R16 ;  /* 0x000000000e0e4229 */ /* 0x002fe20000000010 */
[----:B----4-:R-:W-:-:S13]  /*1ec0*/  FSETP.GEU.AND P1, PT, R31, R30, PT ;  /* 0x0000001e1f00720b */ /* 0x010fda0003f2e000 */
[C---:B--2---:R-:W-:Y:S01]  /*1ed0*/  @P1 LEA R20, R19.reuse, UR22, 0x2 ;  /* 0x0000001613141c11 */ /* 0x044fe2000f8e10ff */
[----:B------:R-:W0:Y:S01]  /*1ee0*/  @P1 F2F.F64.F32 R12, R31 ;  /* 0x0000001f000c1310 */ /* 0x000e220000201800 */
[----:B------:R-:W-:-:S03]  /*1ef0*/  @P1 VIADD R19, R19, 0x1 ;  /* 0x0000000113131836 */ /* 0x000fc60000000000 */
[----:B------:R3:W-:Y:S01]  /*1f00*/  @P1 STL [R20], R31 ;  /* 0x0000001f14001387 */ /* 0x0007e20000100800 */
[----:B0-----:R-:W-:Y:S01]  /*1f10*/  @P1 DADD R14, R14, R12 ;  /* 0x000000000e0e1229 */ /* 0x001fe2000000000c */
[----:B---3--:R-:W-:Y:S10]  /*1f20*/  @P2 BRA `(.L_x_32) ;  /* 0xfffffffc00802947 */ /* 0x008ff4000383ffff */
.L_x_31:
[----:B------:R-:W-:Y:S05]  /*1f30*/  BSYNC.RECONVERGENT B1 ;  /* 0x0000000000017941 */ /* 0x000fea0003800200 */
.L_x_30:
[----:B------:R-:W-:Y:S01]  /*1f40*/  IMAD.MOV.U32 R11, RZ, RZ, R19 ;  /* 0x000000ffff0b7224 */ /* 0x000fe200078e0013 */
[----:B------:R-:W-:Y:S06]  /*1f50*/  @!P0 BRA `(.L_x_29) ;  /* 0x0000000000688947 */ /* 0x000fec0003800000 */
[----:B------:R-:W-:-:S05]  /*1f60*/  LEA R2, R2, UR22, 0x2 ;  /* 0x0000001602027c11 */ /* 0x000fca000f8e10ff */
[----:B------:R-:W3:Y:S01]  /*1f70*/  LDL R17, [R2] ;  /* 0x0000000002117983 */ /* 0x000ee20000100800 */
[----:B------:R-:W-:Y:S02]  /*1f80*/  ISETP.NE.AND P1, PT, R18, 0x1, PT ;  /* 0x000000011200780c */ /* 0x000fe40003f25270 */
[----:B---3-5:R-:W-:-:S13]  /*1f90*/  FSETP.GEU.AND P0, PT, R17, R30, PT ;  /* 0x0000001e1100720b */ /* 0x028fda0003f0e000 */
[C---:B------:R-:W-:Y:S01]  /*1fa0*/  @P0 LEA R4, R11.reuse, UR22, 0x2 ;  /* 0x000000160b040c11 */ /* 0x040fe2000f8e10ff */
[----:B0-----:R-:W0:Y:S01]  /*1fb0*/  @P0 F2F.F64.F32 R12, R17 ;  /* 0x00000011000c0310 */ /* 0x001e220000201800 */
[----:B------:R-:W-:-:S03]  /*1fc0*/  @P0 VIADD R11, R11, 0x1 ;  /* 0x000000010b0b0836 */ /* 0x000fc60000000000 */
[----:B------:R3:W-:Y:S01]  /*1fd0*/  @P0 STL [R4], R17 ;  /* 0x0000001104000387 */ /* 0x0007e20000100800 */
[----:B0-----:R-:W-:Y:S01]  /*1fe0*/  @P0 DADD R14, R12, R14 ;  /* 0x000000000c0e0229 */ /* 0x001fe2000000000e */
[----:B---3--:R-:W-:Y:S10]  /*1ff0*/  @!P1 BRA `(.L_x_29) ;  /* 0x0000000000409947 */ /* 0x008ff40003800000 */
[----:B------:R-:W3:Y:S01]  /*2000*/  LDL R17, [R2+0x4] ;  /* 0x0000040002117983 */ /* 0x000ee20000100800 */
[----:B------:R-:W-:Y:S02]  /*2010*/  ISETP.NE.AND P1, PT, R18, 0x2, PT ;  /* 0x000000021200780c */ /* 0x000fe40003f25270 */
[----:B---3--:R-:W-:-:S13]  /*2020*/  FSETP.GEU.AND P0, PT, R17, R30, PT ;  /* 0x0000001e1100720b */ /* 0x008fda0003f0e000 */
[C---:B------:R-:W-:Y:S01]  /*2030*/  @P0 LEA R4, R11.reuse, UR22, 0x2 ;  /* 0x000000160b040c11 */ /* 0x040fe2000f8e10ff */
[----:B------:R-:W0:Y:S01]  /*2040*/  @P0 F2F.F64.F32 R12, R17 ;  /* 0x00000011000c0310 */ /* 0x000e220000201800 */
[----:B------:R-:W-:-:S03]  /*2050*/  @P0 VIADD R11, R11, 0x1 ;  /* 0x000000010b0b0836 */ /* 0x000fc60000000000 */
[----:B------:R3:W-:Y:S01]  /*2060*/  @P0 STL [R4], R17 ;  /* 0x0000001104000387 */ /* 0x0007e20000100800 */
[----:B0-----:R-:W-:Y:S01]  /*2070*/  @P0 DADD R14, R12, R14 ;  /* 0x000000000c0e0229 */ /* 0x001fe2000000000e */
[----:B---3--:R-:W-:Y:S10]  /*2080*/  @!P1 BRA `(.L_x_29) ;  /* 0x00000000001c9947 */ /* 0x008ff40003800000 */
[----:B------:R-:W3:Y:S02]  /*2090*/  LDL R17, [R2+0x8] ;  /* 0x0000080002117983 */ /* 0x000ee40000100800 */
[----:B---3--:R-:W-:-:S13]  /*20a0*/  FSETP.GEU.AND P0, PT, R17, R30, PT ;  /* 0x0000001e1100720b */ /* 0x008fda0003f0e000 */
[C---:B------:R-:W-:Y:S01]  /*20b0*/  @P0 LEA R4, R11.reuse, UR22, 0x2 ;  /* 0x000000160b040c11 */ /* 0x040fe2000f8e10ff */
[----:B------:R-:W0:Y:S01]  /*20c0*/  @P0 F2F.F64.F32 R12, R17 ;  /* 0x00000011000c0310 */ /* 0x000e220000201800 */
[----:B------:R-:W-:-:S03]  /*20d0*/  @P0 VIADD R11, R11, 0x1 ;  /* 0x000000010b0b0836 */ /* 0x000fc60000000000 */
[----:B------:R3:W-:Y:S02]  /*20e0*/  @P0 STL [R4], R17 ;  /* 0x0000001104000387 */ /* 0x0007e40000100800 */
[----:B0--3--:R-:W-:-:S11]  /*20f0*/  @P0 DADD R14, R12, R14 ;  /* 0x000000000c0e0229 */ /* 0x009fd6000000000e */
.L_x_29:
[----:B------:R-:W-:Y:S05]  /*2100*/  BSYNC.RECONVERGENT B0 ;  /* 0x0000000000007941 */ /* 0x000fea0003800200 */
.L_x_28:
[----:B------:R-:W-:Y:S01]  /*2110*/  ISETP.GE.AND P0, PT, R11, 0x1, PT ;  /* 0x000000010b00780c */ /* 0x000fe20003f06270 */
[----:B------:R-:W-:Y:S01]  /*2120*/  BSSY.RECONVERGENT B1, `(.L_x_33) ;  /* 0x000001d000017945 */ /* 0x000fe20003800200 */
[----:B------:R-:W-:-:S11]  /*2130*/  IMAD.MOV.U32 R2, RZ, RZ, 0x7fffffff ;  /* 0x7fffffffff027424 */ /* 0x000fd600078e00ff */
[----:B------:R-:W-:Y:S05]  /*2140*/  @!P0 BRA `(.L_x_34) ;  /* 0x0000000000688947 */ /* 0x000fea0003800000 */
[----:B------:R-:W3:Y:S01]  /*2150*/  I2F.F64.U32 R18, R11 ;  /* 0x0000000b00127312 */ /* 0x000ee20000201800 */
[----:B0-----:R-:W-:Y:S01]  /*2160*/  IMAD.MOV.U32 R12, RZ, RZ, 0x1 ;  /* 0x00000001ff0c7424 */ /* 0x001fe200078e00ff */
[----:B------:R-:W-:Y:S01]  /*2170*/  FSETP.GEU.AND P1, PT, |R15|, 6.5827683646048100446e-37, PT ;  /* 0x036000000f00780b */ /* 0x000fe20003f2e200 */
[----:B------:R-:W-:Y:S05]  /*2180*/  BSSY.RECONVERGENT B2, `(.L_x_35) ;  /* 0x0000015000027945 */ /* 0x000fea0003800200 */
[----:B---3--:R-:W0:Y:S02]  /*2190*/  MUFU.RCP64H R13, R19 ;  /* 0x00000013000d7308 */ /* 0x008e240000001800 */
[----:B0-----:R-:W-:-:S08]  /*21a0*/  DFMA R16, -R18, R12, 1 ;  /* 0x3ff000001210742b */ /* 0x001fd0000000010c */
[----:B------:R-:W-:-:S08]  /*21b0*/  DFMA R16, R16, R16, R16 ;  /* 0x000000101010722b */ /* 0x000fd00000000010 */
[----:B------:R-:W-:-:S08]  /*21c0*/  DFMA R16, R12, R16, R12 ;  /* 0x000000100c10722b */ /* 0x000fd0000000000c */
[----:B--2---:R-:W-:-:S08]  /*21d0*/  DFMA R20, -R18, R16, 1 ;  /* 0x3ff000001214742b */ /* 0x004fd00000000110 */
[----:B------:R-:W-:-:S08]  /*21e0*/  DFMA R20, R16, R20, R16 ;  /* 0x000000141014722b */ /* 0x000fd00000000010 */
[----:B------:R-:W-:-:S08]  /*21f0*/  DMUL R12, R20, R14 ;  /* 0x0000000e140c7228 */ /* 0x000fd00000000000 */
[----:B------:R-:W-:-:S08]  /*2200*/  DFMA R16, -R18, R12, R14 ;  /* 0x0000000c1210722b */ /* 0x000fd0000000010e */
[----:B------:R-:W-:-:S10]  /*2210*/  DFMA R12, R20, R16, R12 ;  /* 0x00000010140c722b */ /* 0x000fd4000000000c */
[----:B------:R-:W-:-:S05]  /*2220*/  FFMA R2, RZ, R19, R13 ;  /* 0x00000013ff027223 */ /* 0x000fca000000000d */
[----:B------:R-:W-:-:S13]  /*2230*/  FSETP.GT.AND P0, PT, |R2|, 1.469367938527859385e-39, PT ;  /* 0x001000000200780b */ /* 0x000fda0003f04200 */
[----:B------:R-:W-:Y:S05]  /*2240*/  @P0 BRA P1, `(.L_x_36) ;  /* 0x0000000000200947 */ /* 0x000fea0000800000 */
[----:B------:R-:W-:Y:S01]  /*2250*/  IMAD.MOV.U32 R16, RZ, RZ, R14 ;  /* 0x000000ffff107224 */ /* 0x000fe200078e000e */
[----:B------:R-:W-:Y:S01]  /*2260*/  MOV R4, 0x22b0 ;  /* 0x000022b000047802 */ /* 0x000fe20000000f00 */
[----:B------:R-:W-:Y:S02]  /*2270*/  IMAD.MOV.U32 R17, RZ, RZ, R15 ;  /* 0x000000ffff117224 */ /* 0x000fe400078e000f */
[----:B------:R-:W-:Y:S02]  /*2280*/  IMAD.MOV.U32 R14, RZ, RZ, R18 ;  /* 0x000000ffff0e7224 */ /* 0x000fe400078e0012 */
[----:B------:R-:W-:-:S07]  /*2290*/  IMAD.MOV.U32 R15, RZ, RZ, R19 ;  /* 0x000000ffff0f7224 */ /* 0x000fce00078e0013 */
[----:B-1---5:R-:W-:Y:S05]  /*22a0*/  CALL.REL.NOINC `($__internal_0_$__cuda_sm20_div_rn_f64_full) ;  /* 0x0000001c00307944 */ /* 0x022fea0003c00000 */
[----:B------:R-:W-:Y:S02]  /*22b0*/  IMAD.MOV.U32 R12, RZ, RZ, R16 ;  /* 0x000000ffff0c7224 */ /* 0x000fe400078e0010 */
[----:B------:R-:W-:-:S07]  /*22c0*/  IMAD.MOV.U32 R13, RZ, RZ, R17 ;  /* 0x000000ffff0d7224 */ /* 0x000fce00078e0011 */
.L_x_36:
[----:B------:R-:W-:Y:S05]  /*22d0*/  BSYNC.RECONVERGENT B2 ;  /* 0x0000000000027941 */ /* 0x000fea0003800200 */
.L_x_35:
[----:B------:R3:W4:Y:S02]  /*22e0*/  F2F.F32.F64 R2, R12 ;  /* 0x0000000c00027310 */ /* 0x0007240000301000 */
.L_x_34:
[----:B------:R-:W-:Y:S05]  /*22f0*/  BSYNC.RECONVERGENT B1 ;  /* 0x0000000000017941 */ /* 0x000fea0003800200 */
.L_x_33:
[----:B------:R-:W2:Y:S01]  /*2300*/  LDCU UR7, c[0x0][0x3a4] ;  /* 0x00007480ff0777ac */ /* 0x000ea20008000800 */
[----:B------:R-:W-:Y:S01]  /*2310*/  IMAD.MOV R4, RZ, RZ, -R9 ;  /* 0x000000ffff047224 */ /* 0x000fe200078e0a09 */
[----:B-1----:R-:W-:Y:S01]  /*2320*/  FSETP.NAN.AND P3, PT, |R0|, |R0|, PT ;  /* 0x400000000000720b */ /* 0x002fe20003f68200 */
[----:B0--3--:R-:W-:Y:S01]  /*2330*/  IMAD.MOV R12, RZ, RZ, -R10 ;  /* 0x000000ffff0c7224 */ /* 0x009fe200078e0a0a */
[----:B----4-:R-:W-:Y:S01]  /*2340*/  FSETP.NAN.AND P0, PT, |R2|, |R2|, PT ;  /* 0x400000020200720b */ /* 0x010fe20003f08200 */
[----:B------:R-:W-:Y:S01]  /*2350*/  IMAD.U32 R13, RZ, RZ, UR4 ;  /* 0x00000004ff0d7e24 */ /* 0x000fe2000f8e00ff */
[----:B------:R-:W-:Y:S01]  /*2360*/  SEL R9, R9, UR4, P3 ;  /* 0x0000000409097c07 */ /* 0x000fe20009800000 */
[----:B------:R-:W-:Y:S01]  /*2370*/  IMAD.U32 R15, RZ, RZ, UR4 ;  /* 0x00000004ff0f7e24 */ /* 0x000fe2000f8e00ff */
[----:B------:R-:W-:Y:S01]  /*2380*/  SEL R10, R10, UR4, P0 ;  /* 0x000000040a0a7c07 */ /* 0x000fe20008000000 */
[----:B------:R-:W0:Y:S01]  /*2390*/  LDCU UR12, c[0x0][0x398] ;  /* 0x00007300ff0c77ac */ /* 0x000e220008000800 */
[----:B------:R-:W-:Y:S01]  /*23a0*/  VIADDMNMX R4, R4, R13, 0x1, !PT ;  /* 0x0000000104047446 */ /* 0x000fe2000780010d */
[----:B------:R-:W-:Y:S01]  /*23b0*/  BSSY.RECONVERGENT B1, `(.L_x_37) ;  /* 0x0000036000017945 */ /* 0x000fe20003800200 */
[----:B------:R-:W-:-:S02]  /*23c0*/  VIADDMNMX R12, R12, R15, 0x1, !PT ;  /* 0x000000010c0c7446 */ /* 0x000fc4000780010f */
[----:B------:R-:W-:Y:S02]  /*23d0*/  ISETP.GT.AND P1, PT, R9, -0x1, PT ;  /* 0xffffffff0900780c */ /* 0x000fe40003f24270 */
[----:B------:R-:W-:Y:S02]  /*23e0*/  ISETP.GT.AND P2, PT, R10, -0x1, PT ;  /* 0xffffffff0a00780c */ /* 0x000fe40003f44270 */
[----:B--2---:R-:W-:Y:S02]  /*23f0*/  VIMNMX R4, PT, PT, R4, UR7, PT ;  /* 0x0000000704047c48 */ /* 0x004fe4000bfe0100 */
[----:B------:R-:W-:Y:S02]  /*2400*/  VIMNMX R12, PT, PT, R12, UR7, PT ;  /* 0x000000070c0c7c48 */ /* 0x000fe4000bfe0100 */
[----:B------:R-:W-:Y:S02]  /*2410*/  SEL R4, R4, 0x1, P1 ;  /* 0x0000000104047807 */ /* 0x000fe40000800000 */
[----:B------:R-:W-:-:S02]  /*2420*/  SEL R12, R12, 0x1, P2 ;  /* 0x000000010c0c7807 */ /* 0x000fc40001000000 */
[----:B------:R-:W-:Y:S02]  /*2430*/  SEL R22, R4, 0x1, P3 ;  /* 0x0000000104167807 */ /* 0x000fe40001800000 */
[----:B------:R-:W-:Y:S01]  /*2440*/  SEL R31, R12, 0x1, P0 ;  /* 0x000000010c1f7807 */ /* 0x000fe20000000000 */
[----:B0-----:R-:W-:Y:S06]  /*2450*/  @!P3 BRA `(.L_x_38) ;  /* 0x0000000000acb947 */ /* 0x001fec0003800000 */
[----:B------:R-:W-:Y:S02]  /*2460*/  IMAD.U32 R13, RZ, RZ, UR4 ;  /* 0x00000004ff0d7e24 */ /* 0x000fe4000f8e00ff */
[----:B------:R-:W-:-:S03]  /*2470*/  IMAD.MOV.U32 R0, RZ, RZ, 0x7fffffff ;  /* 0x7fffffffff007424 */ /* 0x000fc600078e00ff */
[----:B------:R-:W-:-:S04]  /*2480*/  IADD3 R4, PT, PT, R13, 0x1, -R22 ;  /* 0x000000010d047810 */ /* 0x000fc80007ffe816 */
[----:B------:R-:W-:-:S13]  /*2490*/  ISETP.GE.AND P0, PT, R4, RZ, PT ;  /* 0x000000ff0400720c */ /* 0x000fda0003f06270 */
[----:B------:R-:W-:Y:S05]  /*24a0*/  @!P0 BRA `(.L_x_38) ;  /* 0x0000000000988947 */ /* 0x000fea0003800000 */
[----:B------:R-:W-:Y:S02]  /*24b0*/  ISETP.GT.AND P0, PT, R4, UR4, PT ;  /* 0x0000000404007c0c */ /* 0x000fe4000bf04270 */
[----:B------:R-:W-:-:S11]  /*24c0*/  CS2R R12, SRZ ;  /* 0x00000000000c7805 */ /* 0x000fd6000001ff00 */
[----:B------:R-:W-:Y:S05]  /*24d0*/  @P0 BRA `(.L_x_39) ;  /* 0x0000000000340947 */ /* 0x000fea0003800000 */
[----:B------:R-:W0:Y:S01]  /*24e0*/  LDC.64 R14, c[0x0][0x390] ;  /* 0x0000e400ff0e7b82 */ /* 0x000e220000000a00 */
[----:B------:R-:W-:-:S07]  /*24f0*/  CS2R R12, SRZ ;  /* 0x00000000000c7805 */ /* 0x000fce000001ff00 */
.L_x_40:
[----:B------:R-:W-:-:S04]  /*2500*/  IMAD R17, R4, UR12, R3 ;  /* 0x0000000c04117c24 */ /* 0x000fc8000f8e0203 */
[----:B0-----:R-:W-:-:S06]  /*2510*/  IMAD.WIDE R16, R17, 0x4, R14 ;  /* 0x0000000411107825 */ /* 0x001fcc00078e020e */
[----:B------:R-:W2:Y:S01]  /*2520*/  LDG.E.CONSTANT R16, desc[UR18][R16.64] ;  /* 0x0000001210107981 */ /* 0x000ea2000c1e9900 */
[----:B------:R-:W-:Y:S01]  /*2530*/  IMAD.MOV.U32 R0, RZ, RZ, 0x7fffffff ;  /* 0x7fffffffff007424 */ /* 0x000fe200078e00ff */
[----:B--2---:R-:W-:-:S13]  /*2540*/  FSETP.NE.AND P0, PT, |R16|, +INF , PT ;  /* 0x7f8000001000780b */ /* 0x004fda0003f05200 */
[----:B------:R-:W-:Y:S05]  /*2550*/  @!P0 BRA `(.L_x_38) ;  /* 0x00000000006c8947 */ /* 0x000fea0003800000 */
[----:B------:R-:W0:Y:S01]  /*2560*/  F2F.F64.F32 R16, R16 ;  /* 0x0000001000107310 */ /* 0x000e220000201800 */
[C---:B------:R-:W-:Y:S01]  /*2570*/  ISETP.NE.AND P0, PT, R4.reuse, UR4, PT ;  /* 0x0000000404007c0c */ /* 0x040fe2000bf05270 */
[----:B------:R-:W-:Y:S01]  /*2580*/  VIADD R4, R4, 0x1 ;  /* 0x0000000104047836 */ /* 0x000fe20000000000 */
[----:B0-----:R-:W-:-:S11]  /*2590*/  DADD R12, R16, R12 ;  /* 0x00000000100c7229 */ /* 0x001fd6000000000c */
[----:B------:R-:W-:Y:S05]  /*25a0*/  @P0 BRA `(.L_x_40) ;  /* 0xfffffffc00d40947 */ /* 0x000fea000383ffff */
.L_x_39:
[----:B------:R-:W0:Y:S01]  /*25b0*/  I2F.F64 R14, R22 ;  /* 0x00000016000e7312 */ /* 0x000e220000201c00 */
        /* <DEDUP_REMOVED lines=17> */
[----:B------:R-:W-:-:S07]  /*26d0*/  IMAD.MOV.U32 R17, RZ, RZ, R13 ;  /* 0x000000ffff117224 */ /* 0x000fce00078e000d */
[----:B-----5:R-:W-:Y:S05]  /*26e0*/  CALL.REL.NOINC `($__internal_0_$__cuda_sm20_div_rn_f64_full) ;  /* 0x0000001800207944 */ /* 0x020fea0003c00000 */
.L_x_42:
[----:B------:R-:W-:Y:S05]  /*26f0*/  BSYNC.RECONVERGENT B2 ;  /* 0x0000000000027941 */ /* 0x000fea0003800200 */
.L_x_41:
[----:B------:R0:W1:Y:S02]  /*2700*/  F2F.F32.F64 R0, R16 ;  /* 0x0000001000007310 */ /* 0x0000640000301000 */
.L_x_38:
[----:B------:R-:W-:Y:S05]  /*2710*/  BSYNC.RECONVERGENT B1 ;  /* 0x0000000000017941 */ /* 0x000fea0003800200 */
.L_x_37:
[----:B------:R-:W-:Y:S01]  /*2720*/  FSETP.NAN.AND P0, PT, |R2|, |R2|, PT ;  /* 0x400000020200720b */ /* 0x000fe20003f08200 */
[----:B------:R-:W2:Y:S01]  /*2730*/  LDCU UR7, c[0x0][0x398] ;  /* 0x00007300ff0777ac */ /* 0x000ea20008000800 */
[----:B------:R-:W-:Y:S11]  /*2740*/  BSSY.RECONVERGENT B1, `(.L_x_43) ;  /* 0x000002d000017945 */ /* 0x000ff60003800200 */
[----:B------:R-:W-:Y:S05]  /*2750*/  @!P0 BRA `(.L_x_44) ;  /* 0x0000000000ac8947 */ /* 0x000fea0003800000 */
        /* <DEDUP_REMOVED lines=8> */
[----:B------:R-:W3:Y:S01]  /*27e0*/  LDC.64 R14, c[0x0][0x390] ;  /* 0x0000e400ff0e7b82 */ /* 0x000ee20000000a00 */
[----:B------:R-:W-:-:S07]  /*27f0*/  CS2R R12, SRZ ;  /* 0x00000000000c7805 */ /* 0x000fce000001ff00 */
.L_x_46:
[----:B0-2---:R-:W-:-:S04]  /*2800*/  IMAD R17, R4, UR7, R3 ;  /* 0x0000000704117c24 */ /* 0x005fc8000f8e0203 */
[----:B---3--:R-:W-:-:S06]  /*2810*/  IMAD.WIDE R16, R17, 0x4, R14 ;  /* 0x0000000411107825 */ /* 0x008fcc00078e020e */
        /* <DEDUP_REMOVED lines=9> */
.L_x_45:
[----:B------:R-:W3:Y:S01]  /*28b0*/  I2F.F64 R14, R31 ;  /* 0x0000001f000e7312 */ /* 0x000ee20000201c00 */
[----:B0-----:R-:W-:Y:S01]  /*28c0*/  IMAD.MOV.U32 R16, RZ, RZ, 0x1 ;  /* 0x00000001ff107424 */ /* 0x001fe200078e00ff */
[----:B------:R-:W-:Y:S01]  /*28d0*/  FSETP.GEU.AND P1, PT, |R13|, 6.5827683646048100446e-37, PT ;  /* 0x036000000d00780b */ /* 0x000fe20003f2e200 */
[----:B------:R-:W-:Y:S05]  /*28e0*/  BSSY.RECONVERGENT B2, `(.L_x_47) ;  /* 0x0000011000027945 */ /* 0x000fea0003800200 */
[----:B---3--:R-:W0:Y:S02]  /*28f0*/  MUFU.RCP64H R17, R15 ;  /* 0x0000000f00117308 */ /* 0x008e240000001800 */
        /* <DEDUP_REMOVED lines=14> */
[----:B-12--5:R-:W-:Y:S05]  /*29e0*/  CALL.REL.NOINC `($__internal_0_$__cuda_sm20_div_rn_f64_full) ;  /* 0x0000001400607944 */ /* 0x026fea0003c00000 */
.L_x_48:
[----:B--2---:R-:W-:Y:S05]  /*29f0*/  BSYNC.RECONVERGENT B2 ;  /* 0x0000000000027941 */ /* 0x004fea0003800200 */
.L_x_47:
[----:B------:R3:W4:Y:S02]  /*2a00*/  F2F.F32.F64 R2, R16 ;  /* 0x0000001000027310 */ /* 0x0007240000301000 */
.L_x_44:
[----:B--2---:R-:W-:Y:S05]  /*2a10*/  BSYNC.RECONVERGENT B1 ;  /* 0x0000000000017941 */ /* 0x004fea0003800200 */
.L_x_43:
[----:B------:R-:W-:Y:S01]  /*2a20*/  UISETP.GT.AND UP1, UPT, UR5, 0xff, UPT ;  /* 0x000000ff0500788c */ /* 0x000fe2000bf24270 */
[----:B------:R-:W-:Y:S01]  /*2a30*/  IMAD.MOV.U32 R31, RZ, RZ, 0x7fffffff ;  /* 0x7fffffffff1f7424 */ /* 0x000fe200078e00ff */
[----:B------:R-:W-:Y:S01]  /*2a40*/  UISETP.GT.AND UP2, UPT, UR6, 0xff, UPT ;  /* 0x000000ff0600788c */ /* 0x000fe2000bf44270 */
[----:B------:R-:W2:Y:S03]  /*2a50*/  LDCU UR13, c[0x0][0x3a4] ;  /* 0x00007480ff0d77ac */ /* 0x000ea60008000800 */
[----:B------:R-:W-:Y:S02]  /*2a60*/  PLOP3.LUT P0, PT, PT, PT, UP1, 0x80, 0x8 ;  /* 0x000000000008781c */ /* 0x000fe40003f0f018 */
[----:B------:R-:W-:-:S03]  /*2a70*/  PLOP3.LUT P1, PT, PT, PT, UP2, 0x80, 0x8 ;  /* 0x000000000008781c */ /* 0x000fc60003f2f028 */
[----:B------:R-:W-:Y:S02]  /*2a80*/  @!UP1 ULEA UR7, UR5, UR23, 0x2 ;  /* 0x0000001705079291 */ /* 0x000fe4000f8e10ff */
[----:B------:R-:W-:Y:S02]  /*2a90*/  @!UP2 ULEA UR12, UR6, UR15, 0x2 ;  /* 0x0000000f060ca291 */ /* 0x000fe4000f8e10ff */
[----:B------:R-:W-:Y:S02]  /*2aa0*/  @!UP1 UIADD3 UR5, UPT, UPT, UR5, 0x1, URZ ;  /* 0x0000000105059890 */ /* 0x000fe4000fffe0ff */
[----:B------:R-:W-:-:S03]  /*2ab0*/  @!UP2 UIADD3 UR6, UPT, UPT, UR6, 0x1, URZ ;  /* 0x000000010606a890 */ /* 0x000fc6000fffe0ff */
[----:B-1----:R1:W-:Y:S01]  /*2ac0*/  @!P0 STL [UR7], R0 ;  /* 0x00000000ff008987 */ /* 0x0023e20008100807 */
[----:B--2---:R-:W-:-:S03]  /*2ad0*/  UISETP.GE.AND UP0, UPT, UR13, 0x1, UPT ;  /* 0x000000010d00788c */ /* 0x004fc6000bf06270 */
[----:B------:R1:W-:Y:S01]  /*2ae0*/  @P0 STL [R1+0xbfc], R0 ;  /* 0x000bfc0001000387 */ /* 0x0003e20000100800 */
[----:B------:R-:W-:-:S03]  /*2af0*/  UISETP.LT.OR UP1, UPT, UR5, UR13, !UP0 ;  /* 0x0000000d0500728c */ /* 0x000fc6000c721670 */
[----:B----4-:R1:W-:Y:S04]  /*2b00*/  @!P1 STL [UR12], R2 ;  /* 0x00000002ff009987 */ /* 0x0103e8000810080c */
[----:B------:R1:W-:Y:S02]  /*2b10*/  @P1 STL [R1+0xffc], R2 ;  /* 0x000ffc0201001387 */ /* 0x0003e40000100800 */
[----:B------:R-:W-:Y:S05]  /*2b20*/  BRA.U UP1, `(.L_x_49) ;  /* 0x0000000101c47547 */ /* 0x000fea000b800000 */
[----:B------:R-:W-:Y:S04]  /*2b30*/  BSSY.RECONVERGENT B1, `(.L_x_49) ;  /* 0x0000030000017945 */ /* 0x000fe80003800200 */
[----:B------:R-:W-:Y:S01]  /*2b40*/  BSSY.RELIABLE B0, `(.L_x_50) ;  /* 0x0000010000007945 */ /* 0x000fe20003800100 */
[----:B-1----:R-:W-:Y:S01]  /*2b50*/  IMAD.MOV.U32 R0, RZ, RZ, RZ ;  /* 0x000000ffff007224 */ /* 0x002fe200078e00ff */
[----:B0--3--:R-:W-:Y:S01]  /*2b60*/  CS2R R16, SRZ ;  /* 0x0000000000107805 */ /* 0x009fe2000001ff00 */
[----:B------:R-:W0:Y:S06]  /*2b70*/  LDCU UR7, c[0x0][0x3a4] ;  /* 0x00007480ff0777ac */ /* 0x000e2c0008000800 */
.L_x_52:
[----:B------:R-:W-:-:S05]  /*2b80*/  LOP3.LUT R2, RZ, R0, RZ, 0x33, !PT ;  /* 0x00000000ff027212 */ /* 0x000fca00078e33ff */
[----:B------:R-:W-:-:S05]  /*2b90*/  VIADD R2, R2, UR5 ;  /* 0x0000000502027c36 */ /* 0x000fca0008000000 */
[----:B------:R-:W-:-:S06]  /*2ba0*/  LEA R2, R2, UR23, 0x2 ;  /* 0x0000001702027c11 */ /* 0x000fcc000f8e10ff */
[----:B------:R-:W2:Y:S02]  /*2bb0*/  LDL R2, [R2] ;  /* 0x0000000002027983 */ /* 0x000ea40000100800 */
[----:B--2---:R-:W-:-:S13]  /*2bc0*/  FSETP.NE.AND P0, PT, |R2|, +INF , PT ;  /* 0x7f8000000200780b */ /* 0x004fda0003f05200 */
[----:B------:R-:W-:Y:S05]  /*2bd0*/  @!P0 BREAK.RELIABLE B0 ;  /* 0x0000000000008942 */ /* 0x000fea0003800100 */
[----:B------:R-:W-:Y:S05]  /*2be0*/  @!P0 BRA `(.L_x_51) ;  /* 0x0000000000908947 */ /* 0x000fea0003800000 */
[----:B------:R-:W-:Y:S01]  /*2bf0*/  VIADD R0, R0, 0x1 ;  /* 0x0000000100007836 */ /* 0x000fe20000000000 */
[----:B------:R-:W1:Y:S04]  /*2c00*/  F2F.F64.F32 R12, R2 ;  /* 0x00000002000c7310 */ /* 0x000e680000201800 */
[----:B0-----:R-:W-:Y:S01]  /*2c10*/  ISETP.NE.AND P0, PT, R0, UR7, PT ;  /* 0x0000000700007c0c */ /* 0x001fe2000bf05270 */
[----:B-1----:R-:W-:-:S12]  /*2c20*/  DADD R16, R12, R16 ;  /* 0x000000000c107229 */ /* 0x002fd80000000010 */
[----:B------:R-:W-:Y:S05]  /*2c30*/  @P0 BRA `(.L_x_52) ;  /* 0xfffffffc00d00947 */ /* 0x000fea000383ffff */
[----:B------:R-:W-:Y:S05]  /*2c40*/  BSYNC.RELIABLE B0 ;  /* 0x0000000000007941 */ /* 0x000fea0003800100 */
.L_x_50:
[----:B------:R-:W0:Y:S01]  /*2c50*/  MUFU.RCP64H R13, UR21 ;  /* 0x00000015000d7d08 */ /* 0x000e220008001800 */
[----:B------:R-:W-:Y:S01]  /*2c60*/  IMAD.U32 R14, RZ, RZ, UR20 ;  /* 0x00000014ff0e7e24 */ /* 0x000fe2000f8e00ff */
[----:B------:R-:W-:Y:S01]  /*2c70*/  FSETP.GEU.AND P1, PT, |R17|, 6.5827683646048100446e-37, PT ;  /* 0x036000001100780b */ /* 0x000fe20003f2e200 */
[----:B------:R-:W-:Y:S01]  /*2c80*/  IMAD.U32 R15, RZ, RZ, UR21 ;  /* 0x00000015ff0f7e24 */ /* 0x000fe2000f8e00ff */
[----:B------:R-:W-:Y:S01]  /*2c90*/  BSSY.RECONVERGENT B2, `(.L_x_53) ;  /* 0x0000018000027945 */ /* 0x000fe20003800200 */
[----:B------:R-:W-:-:S06]  /*2ca0*/  IMAD.MOV.U32 R12, RZ, RZ, 0x1 ;  /* 0x00000001ff0c7424 */ /* 0x000fcc00078e00ff */
[----:B0-----:R-:W-:-:S08]  /*2cb0*/  DFMA R14, R12, -R14, 1 ;  /* 0x3ff000000c0e742b */ /* 0x001fd0000000080e */
[----:B------:R-:W-:-:S08]  /*2cc0*/  DFMA R14, R14, R14, R14 ;  /* 0x0000000e0e0e722b */ /* 0x000fd0000000000e */
[----:B------:R-:W-:Y:S01]  /*2cd0*/  DFMA R14, R12, R14, R12 ;  /* 0x0000000e0c0e722b */ /* 0x000fe2000000000c */
[----:B------:R-:W-:Y:S02]  /*2ce0*/  IMAD.U32 R12, RZ, RZ, UR20 ;  /* 0x00000014ff0c7e24 */ /* 0x000fe4000f8e00ff */
[----:B------:R-:W-:-:S06]  /*2cf0*/  IMAD.U32 R13, RZ, RZ, UR21 ;  /* 0x00000015ff0d7e24 */ /* 0x000fcc000f8e00ff */
[----:B------:R-:W-:-:S08]  /*2d00*/  DFMA R12, R14, -R12, 1 ;  /* 0x3ff000000e0c742b */ /* 0x000fd0000000080c */
[----:B------:R-:W-:-:S08]  /*2d10*/  DFMA R12, R14, R12, R14 ;  /* 0x0000000c0e0c722b */ /* 0x000fd0000000000e */
[----:B------:R-:W-:-:S08]  /*2d20*/  DMUL R14, R16, R12 ;  /* 0x0000000c100e7228 */ /* 0x000fd00000000000 */
[----:B------:R-:W-:-:S08]  /*2d30*/  DFMA R18, R14, -UR20, R16 ;  /* 0x800000140e127c2b */ /* 0x000fd00008000010 */
[----:B------:R-:W-:-:S10]  /*2d40*/  DFMA R12, R12, R18, R14 ;  /* 0x000000120c0c722b */ /* 0x000fd4000000000e */
[----:B------:R-:W-:-:S05]  /*2d50*/  FFMA R0, RZ, UR21, R13 ;  /* 0x00000015ff007c23 */ /* 0x000fca000800000d */
[----:B------:R-:W-:-:S13]  /*2d60*/  FSETP.GT.AND P0, PT, |R0|, 1.469367938527859385e-39, PT ;  /* 0x001000000000780b */ /* 0x000fda0003f04200 */
[----:B------:R-:W-:Y:S05]  /*2d70*/  @P0 BRA P1, `(.L_x_54) ;  /* 0x0000000000240947 */ /* 0x000fea0000800000 */
[----:B------:R-:W-:Y:S01]  /*2d80*/  IMAD.U32 R13, RZ, RZ, UR21 ;  /* 0x00000015ff0d7e24 */ /* 0x000fe2000f8e00ff */
[----:B------:R-:W-:Y:S01]  /*2d90*/  MOV R4, 0x2df0 ;  /* 0x00002df000047802 */ /* 0x000fe20000000f00 */
[----:B------:R-:W-:Y:S02]  /*2da0*/  IMAD.U32 R15, RZ, RZ, UR21 ;  /* 0x00000015ff0f7e24 */ /* 0x000fe4000f8e00ff */
[----:B------:R-:W-:Y:S02]  /*2db0*/  IMAD.U32 R14, RZ, RZ, UR20 ;  /* 0x00000014ff0e7e24 */ /* 0x000fe4000f8e00ff */
[----:B------:R-:W-:Y:S02]  /*2dc0*/  IMAD.U32 R12, RZ, RZ, UR20 ;  /* 0x00000014ff0c7e24 */ /* 0x000fe4000f8e00ff */
[----:B------:R-:W-:-:S07]  /*2dd0*/  IMAD.MOV.U32 R15, RZ, RZ, R13 ;  /* 0x000000ffff0f7224 */ /* 0x000fce00078e000d */
[----:B-----5:R-:W-:Y:S05]  /*2de0*/  CALL.REL.NOINC `($__internal_0_$__cuda_sm20_div_rn_f64_full) ;  /* 0x0000001000607944 */ /* 0x020fea0003c00000 */
[----:B------:R-:W-:Y:S02]  /*2df0*/  IMAD.MOV.U32 R12, RZ, RZ, R16 ;  /* 0x000000ffff0c7224 */ /* 0x000fe400078e0010 */
[----:B------:R-:W-:-:S07]  /*2e00*/  IMAD.MOV.U32 R13, RZ, RZ, R17 ;  /* 0x000000ffff0d7224 */ /* 0x000fce00078e0011 */
.L_x_54:
[----:B------:R-:W-:Y:S05]  /*2e10*/  BSYNC.RECONVERGENT B2 ;  /* 0x0000000000027941 */ /* 0x000fea0003800200 */
.L_x_53:
[----:B------:R1:W2:Y:S02]  /*2e20*/  F2F.F32.F64 R31, R12 ;  /* 0x0000000c001f7310 */ /* 0x0002a40000301000 */
.L_x_51:
[----:B0-----:R-:W-:Y:S05]  /*2e30*/  BSYNC.RECONVERGENT B1 ;  /* 0x0000000000017941 */ /* 0x001fea0003800200 */
.L_x_49:
[----:B------:R-:W4:Y:S01]  /*2e40*/  LDCU UR7, c[0x0][0x3a4] ;  /* 0x00007480ff0777ac */ /* 0x000f220008000800 */
[----:B------:R-:W-:Y:S01]  /*2e50*/  IMAD.MOV.U32 R21, RZ, RZ, 0x7fffffff ;  /* 0x7fffffffff157424 */ /* 0x000fe200078e00ff */
[----:B----4-:R-:W-:-:S09]  /*2e60*/  UISETP.LT.OR UP0, UPT, UR6, UR7, !UP0 ;  /* 0x000000070600728c */ /* 0x010fd2000c701670 */
[----:B------:R-:W-:Y:S05]  /*2e70*/  BRA.U UP0, `(.L_x_55) ;  /* 0x0000000100c47547 */ /* 0x000fea000b800000 */
[----:B------:R-:W-:Y:S04]  /*2e80*/  BSSY.RECONVERGENT B1, `(.L_x_55) ;  /* 0x0000030000017945 */ /* 0x000fe80003800200 */
[----:B------:R-:W-:Y:S01]  /*2e90*/  BSSY.RELIABLE B0, `(.L_x_56) ;  /* 0x0000010000007945 */ /* 0x000fe20003800100 */
[----:B-1----:R-:W-:Y:S01]  /*2ea0*/  IMAD.MOV.U32 R0, RZ, RZ, RZ ;  /* 0x000000ffff007224 */ /* 0x002fe200078e00ff */
[----:B0--3--:R-:W-:Y:S01]  /*2eb0*/  CS2R R16, SRZ ;  /* 0x0000000000107805 */ /* 0x009fe2000001ff00 */
[----:B------:R-:W0:Y:S06]  /*2ec0*/  LDCU UR7, c[0x0][0x3a4] ;  /* 0x00007480ff0777ac */ /* 0x000e2c0008000800 */
.L_x_58:
[----:B------:R-:W-:-:S05]  /*2ed0*/  LOP3.LUT R2, RZ, R0, RZ, 0x33, !PT ;  /* 0x00000000ff027212 */ /* 0x000fca00078e33ff */
[----:B------:R-:W-:-:S05]  /*2ee0*/  VIADD R2, R2, UR6 ;  /* 0x0000000602027c36 */ /* 0x000fca0008000000 */
[----:B------:R-:W-:-:S06]  /*2ef0*/  LEA R2, R2, UR15, 0x2 ;  /* 0x0000000f02027c11 */ /* 0x000fcc000f8e10ff */
[----:B------:R-:W3:Y:S02]  /*2f00*/  LDL R2, [R2] ;  /* 0x0000000002027983 */ /* 0x000ee40000100800 */
[----:B---3--:R-:W-:-:S13]  /*2f10*/  FSETP.NE.AND P0, PT, |R2|, +INF , PT ;  /* 0x7f8000000200780b */ /* 0x008fda0003f05200 */
        /* <DEDUP_REMOVED lines=8> */
.L_x_56:
        /* <DEDUP_REMOVED lines=25> */
[----:B--2--5:R-:W-:Y:S05]  /*3130*/  CALL.REL.NOINC `($__internal_0_$__cuda_sm20_div_rn_f64_full) ;  /* 0x0000000c008c7944 */ /* 0x024fea0003c00000 */
[----:B------:R-:W-:Y:S02]  /*3140*/  IMAD.MOV.U32 R12, RZ, RZ, R16 ;  /* 0x000000ffff0c7224 */ /* 0x000fe400078e0010 */
[----:B------:R-:W-:-:S07]  /*3150*/  IMAD.MOV.U32 R13, RZ, RZ, R17 ;  /* 0x000000ffff0d7224 */ /* 0x000fce00078e0011 */
.L_x_60:
[----:B------:R-:W-:Y:S05]  /*3160*/  BSYNC.RECONVERGENT B2 ;  /* 0x0000000000027941 */ /* 0x000fea0003800200 */
.L_x_59:
[----:B------:R1:W3:Y:S02]  /*3170*/  F2F.F32.F64 R21, R12 ;  /* 0x0000000c00157310 */ /* 0x0002e40000301000 */
.L_x_57:
[----:B0-----:R-:W-:Y:S05]  /*3180*/  BSYNC.RECONVERGENT B1 ;  /* 0x0000000000017941 */ /* 0x001fea0003800200 */
.L_x_55:
[-C--:B---3-5:R-:W-:Y:S01]  /*3190*/  FSETP.GT.AND P1, PT, R30, R21.reuse, PT ;  /* 0x000000151e00720b */ /* 0x0a8fe20003f24000 */
[----:B-1----:R-:W-:Y:S01]  /*31a0*/  IMAD.MOV.U32 R0, RZ, RZ, 0x1 ;  /* 0x00000001ff007424 */ /* 0x002fe200078e00ff */
[----:B------:R-:W-:Y:S02]  /*31b0*/  BSSY.RECONVERGENT B0, `(.L_x_61) ;  /* 0x000002a000007945 */ /* 0x000fe40003800200 */
[----:B------:R-:W-:-:S13]  /*31c0*/  FSETP.NUM.AND P0, PT, |R21|, |R21|, P1 ;  /* 0x400000151500720b */ /* 0x000fda0000f07200 */
[-C--:B--2---:R-:W-:Y:S02]  /*31d0*/  @!P0 FSETP.GEU.AND P3, PT, R30, R31.reuse, PT ;  /* 0x0000001f1e00820b */ /* 0x084fe40003f6e000 */
[----:B------:R-:W-:Y:S02]  /*31e0*/  @!P0 FSETP.NAN.AND P2, PT, |R31|, |R31|, PT ;  /* 0x4000001f1f00820b */ /* 0x000fe40003f48200 */
[----:B------:R-:W-:-:S04]  /*31f0*/  @!P0 SEL R2, R27, 0xffffffff, P3 ;  /* 0xffffffff1b028807 */ /* 0x000fc80001800000 */
[----:B------:R-:W-:Y:S02]  /*3200*/  @!P0 SEL R0, R2, R27, !P2 ;  /* 0x0000001b02008207 */ /* 0x000fe40005000000 */
[----:B------:R-:W-:Y:S02]  /*3210*/  FSETP.NAN.AND P2, PT, |R21|, |R21|, PT ;  /* 0x400000151500720b */ /* 0x000fe40003f48200 */
[----:B------:R-:W-:-:S04]  /*3220*/  ISETP.NE.AND P0, PT, R0, RZ, PT ;  /* 0x000000ff0000720c */ /* 0x000fc80003f05270 */
[----:B------:R-:W-:-:S13]  /*3230*/  ISETP.EQ.OR P0, PT, R27, RZ, !P0 ;  /* 0x000000ff1b00720c */ /* 0x000fda0004702670 */
[----:B------:R-:W-:Y:S05]  /*3240*/  @P0 BRA `(.L_x_62) ;  /* 0x0000000000500947 */ /* 0x000fea0003800000 */
[----:B------:R-:W-:Y:S01]  /*3250*/  ISETP.NE.AND P0, PT, R0, 0x1, PT ;  /* 0x000000010000780c */ /* 0x000fe20003f05270 */
[----:B------:R-:W-:Y:S01]  /*3260*/  IMAD.MOV.U32 R2, RZ, RZ, R31 ;  /* 0x000000ffff027224 */ /* 0x000fe200078e001f */
[----:B------:R-:W-:-:S13]  /*3270*/  ISETP.NE.AND P3, PT, R27, 0x1, PT ;  /* 0x000000011b00780c */ /* 0x000fda0003f65270 */
[----:B------:R-:W-:Y:S05]  /*3280*/  @!P0 BRA P3, `(.L_x_63) ;  /* 0x0000000000708947 */ /* 0x000fea0001800000 */
[----:B------:R-:W-:Y:S01]  /*3290*/  ISETP.NE.AND P3, PT, R27, -0x1, PT ;  /* 0xffffffff1b00780c */ /* 0x000fe20003f65270 */
[----:B------:R-:W-:Y:S01]  /*32a0*/  IMAD.MOV.U32 R2, RZ, RZ, R21 ;  /* 0x000000ffff027224 */ /* 0x000fe200078e0015 */
[----:B------:R-:W-:-:S13]  /*32b0*/  ISETP.NE.AND P0, PT, R0, -0x1, PT ;  /* 0xffffffff0000780c */ /* 0x000fda0003f05270 */
[----:B------:R-:W-:Y:S05]  /*32c0*/  @!P0 BRA P3, `(.L_x_63) ;  /* 0x0000000000608947 */ /* 0x000fea0001800000 */
[----:B------:R-:W-:Y:S05]  /*32d0*/  @!P0 BRA `(.L_x_64) ;  /* 0x00000000001c8947 */ /* 0x000fea0003800000 */
[----:B------:R-:W-:Y:S01]  /*32e0*/  ISETP.NE.AND P0, PT, R0, 0x1, PT ;  /* 0x000000010000780c */ /* 0x000fe20003f05270 */
[----:B------:R-:W-:-:S12]  /*32f0*/  IMAD.MOV.U32 R2, RZ, RZ, R8 ;  /* 0x000000ffff027224 */ /* 0x000fd800078e0008 */
[----:B------:R-:W-:Y:S05]  /*3300*/  @P0 BRA `(.L_x_63) ;  /* 0x0000000000500947 */ /* 0x000fea0003800000 */
[-C--:B------:R-:W-:Y:S02]  /*3310*/  FSETP.NAN.AND P0, PT, |R8|, |R8|.reuse, PT ;  /* 0x400000080800720b */ /* 0x080fe40003f08200 */
[----:B------:R-:W-:-:S04]  /*3320*/  FMNMX R13, R31, R8, !PT ;  /* 0x000000081f0d7209 */ /* 0x000fc80007800000 */
[----:B------:R-:W-:Y:S01]  /*3330*/  FSEL R2, R13, R8, !P0 ;  /* 0x000000080d027208 */ /* 0x000fe20004000000 */
[----:B------:R-:W-:Y:S06]  /*3340*/  BRA `(.L_x_63) ;  /* 0x0000000000407947 */ /* 0x000fec0003800000 */
.L_x_64:
[-C--:B------:R-:W-:Y:S02]  /*3350*/  FSETP.NAN.AND P0, PT, |R8|, |R8|.reuse, PT ;  /* 0x400000080800720b */ /* 0x080fe40003f08200 */
[----:B------:R-:W-:-:S04]  /*3360*/  FMNMX R13, R21, R8, PT ;  /* 0x00000008150d7209 */ /* 0x000fc80003800000 */
[----:B------:R-:W-:Y:S01]  /*3370*/  FSEL R2, R13, R8, !P0 ;  /* 0x000000080d027208 */ /* 0x000fe20004000000 */
[----:B------:R-:W-:Y:S06]  /*3380*/  BRA `(.L_x_63) ;  /* 0x0000000000307947 */ /* 0x000fec0003800000 */
.L_x_62:
[----:B------:R-:W-:-:S13]  /*3390*/  ISETP.NE.AND P0, PT, R0, -0x1, PT ;  /* 0xffffffff0000780c */ /* 0x000fda0003f05270 */
        /* <DEDUP_REMOVED lines=8> */
.L_x_65:
[-C--:B------:R-:W-:Y:S02]  /*3420*/  FSETP.NAN.AND P0, PT, |R8|, |R8|.reuse, PT ;  /* 0x400000080800720b */ /* 0x080fe40003f08200 */
[----:B------:R-:W-:-:S04]  /*3430*/  FMNMX R13, R21, R8, PT ;  /* 0x00000008150d7209 */ /* 0x000fc80003800000 */
[----:B------:R-:W-:-:S07]  /*3440*/  FSEL R2, R13, R8, !P0 ;  /* 0x000000080d027208 */ /* 0x000fce0004000000 */
.L_x_63:
[----:B------:R-:W-:Y:S05]  /*3450*/  BSYNC.RECONVERGENT B0 ;  /* 0x0000000000007941 */ /* 0x000fea0003800200 */
.L_x_61:
[----:B------:R-:W1:Y:S01]  /*3460*/  LDCU UR7, c[0x0][0x3a8] ;  /* 0x00007500ff0777ac */ /* 0x000e620008000800 */
[----:B------:R-:W-:-:S04]  /*3470*/  IMAD.MOV.U32 R13, RZ, RZ, R2 ;  /* 0x000000ffff0d7224 */ /* 0x000fc800078e0002 */
[----:B------:R-:W-:Y:S01]  /*3480*/  IMAD.MOV.U32 R8, RZ, RZ, R13 ;  /* 0x000000ffff087224 */ /* 0x000fe200078e000d */
[----:B-1----:R-:W-:-:S09]  /*3490*/  UISETP.NE.AND UP0, UPT, UR7, URZ, UPT ;  /* 0x000000ff0700728c */ /* 0x002fd2000bf05270 */
[----:B------:R-:W-:Y:S05]  /*34a0*/  BRA.U !UP0, `(.L_x_66) ;  /* 0x0000000108607547 */ /* 0x000fea000b800000 */
[----:B------:R-:W-:Y:S01]  /*34b0*/  ISETP.NE.AND P0, PT, R0, -0x1, PT ;  /* 0xffffffff0000780c */ /* 0x000fe20003f05270 */
[----:B------:R-:W-:-:S12]  /*34c0*/  BSSY.RECONVERGENT B0, `(.L_x_66) ;  /* 0x0000016000007945 */ /* 0x000fd80003800200 */
[----:B------:R-:W-:Y:S05]  /*34d0*/  @!P0 BRA `(.L_x_67) ;  /* 0x00000000002c8947 */ /* 0x000fea0003800000 */
[----:B------:R-:W-:Y:S01]  /*34e0*/  ISETP.NE.AND P0, PT, R0, 0x1, PT ;  /* 0x000000010000780c */ /* 0x000fe20003f05270 */
[----:B------:R-:W-:-:S12]  /*34f0*/  IMAD.MOV.U32 R8, RZ, RZ, R13 ;  /* 0x000000ffff087224 */ /* 0x000fd800078e000d */
[----:B------:R-:W-:Y:S05]  /*3500*/  @P0 BRA `(.L_x_68) ;  /* 0x0000000000440947 */ /* 0x000fea0003800000 */
[-C--:B------:R-:W-:Y:S01]  /*3510*/  FSETP.LT.AND P3, PT, R30, R13.reuse, PT ;  /* 0x0000000d1e00720b */ /* 0x080fe20003f61000 */
[----:B------:R-:W-:Y:S01]  /*3520*/  IMAD.MOV.U32 R8, RZ, RZ, 0x7fffffff ;  /* 0x7fffffffff087424 */ /* 0x000fe200078e00ff */
[----:B------:R-:W-:-:S13]  /*3530*/  FSETP.NAN.AND P0, PT, |R13|, |R13|, PT ;  /* 0x4000000d0d00720b */ /* 0x000fda0003f08200 */
[----:B------:R-:W-:Y:S05]  /*3540*/  @!P0 BRA P3, `(.L_x_68) ;  /* 0x0000000000348947 */ /* 0x000fea0001800000 */
[----:B------:R-:W-:-:S04]  /*3550*/  FSEL R2, R31, R13, P1 ;  /* 0x0000000d1f027208 */ /* 0x000fc80000800000 */
[----:B------:R-:W-:-:S04]  /*3560*/  FSEL R2, R13, R2, !P0 ;  /* 0x000000020d027208 */ /* 0x000fc80004000000 */
[----:B------:R-:W-:Y:S01]  /*3570*/  FSEL R8, R2, R13, !P2 ;  /* 0x0000000d02087208 */ /* 0x000fe20005000000 */
[----:B------:R-:W-:Y:S06]  /*3580*/  BRA `(.L_x_68) ;  /* 0x0000000000247947 */ /* 0x000fec0003800000 */
.L_x_67:
[----:B------:R-:W-:Y:S01]  /*3590*/  FSETP.NAN.AND P0, PT, |R13|, |R13|, PT ;  /* 0x4000000d0d00720b */ /* 0x000fe20003f08200 */
[----:B------:R-:W-:-:S03]  /*35a0*/  IMAD.MOV.U32 R8, RZ, RZ, 0x7fffffff ;  /* 0x7fffffffff087424 */ /* 0x000fc600078e00ff */
[----:B------:R-:W-:-:S04]  /*35b0*/  FSETP.GT.AND P0, PT, R30, R13, !P0 ;  /* 0x0000000d1e00720b */ /* 0x000fc80004704000 */
[----:B------:R-:W-:-:S09]  /*35c0*/  FSETP.NAN.AND P3, PT, |R13|, |R13|, !P0 ;  /* 0x4000000d0d00720b */ /* 0x000fd20004768200 */
[-C--:B------:R-:W-:Y:S02]  /*35d0*/  @!P0 FSETP.GEU.AND P2, PT, R30, R31.reuse, PT ;  /* 0x0000001f1e00820b */ /* 0x080fe40003f4e000 */
[----:B------:R-:W-:Y:S02]  /*35e0*/  @!P0 FSETP.NAN.AND P1, PT, |R31|, |R31|, PT ;  /* 0x4000001f1f00820b */ /* 0x000fe40003f28200 */
[----:B------:R-:W-:-:S04]  /*35f0*/  @!P0 FSEL R2, R21, R13, !P2 ;  /* 0x0000000d15028208 */ /* 0x000fc80005000000 */
[----:B------:R-:W-:-:S05]  /*3600*/  @P3 FSEL R13, R2, R13, !P1 ;  /* 0x0000000d020d3208 */ /* 0x000fca0004800000 */
[----:B------:R-:W-:-:S07]  /*3610*/  @!P0 IMAD.MOV.U32 R8, RZ, RZ, R13 ;  /* 0x000000ffff088224 */ /* 0x000fce00078e000d */
.L_x_68:
[----:B------:R-:W-:Y:S05]  /*3620*/  BSYNC.RECONVERGENT B0 ;  /* 0x0000000000007941 */ /* 0x000fea0003800200 */
.L_x_66:
[C---:B------:R-:W-:Y:S01]  /*3630*/  FSETP.NAN.AND P2, PT, |R8|.reuse, |R8|, PT ;  /* 0x400000080800720b */ /* 0x040fe20003f48200 */
[----:B------:R-:W-:Y:S03]  /*3640*/  BSSY.RECONVERGENT B0, `(.L_x_69) ;  /* 0x0000022000007945 */ /* 0x000fe60003800200 */
[-C--:B------:R-:W-:Y:S02]  /*3650*/  FSETP.NUM.OR P0, PT, |R29|, |R29|.reuse, !P2 ;  /* 0x4000001d1d00720b */ /* 0x080fe40005707600 */
[----:B------:R-:W-:Y:S02]  /*3660*/  FSEL R2, R8, R29, !P2 ;  /* 0x0000001d08027208 */ /* 0x000fe40005000000 */
[----:B------:R-:W-:-:S13]  /*3670*/  ISETP.NE.OR P1, PT, R0, 0x1, !P0 ;  /* 0x000000010000780c */ /* 0x000fda0004725670 */
[----:B------:R-:W-:Y:S05]  /*3680*/  @P1 BRA `(.L_x_70) ;  /* 0x0000000000381947 */ /* 0x000fea0003800000 */
[----:B------:R-:W1:Y:S01]  /*3690*/  LDC.64 R12, c[0x0][0x3b0] ;  /* 0x0000ec00ff0c7b82 */ /* 0x000e620000000a00 */
[----:B------:R-:W-:-:S07]  /*36a0*/  IMAD.MOV.U32 R21, RZ, RZ, 0x7fffffff ;  /* 0x7fffffffff157424 */ /* 0x000fce00078e00ff */
[----:B0-----:R-:W0:Y:S08]  /*36b0*/  LDC.64 R16, c[0x0][0x3b8] ;  /* 0x0000ee00ff107b82 */ /* 0x001e300000000a00 */
        /* <DEDUP_REMOVED lines=9> */
[----:B------:R1:W-:Y:S01]  /*3750*/  STG.E desc[UR18][R14.64], R2 ;  /* 0x000000020e007986 */ /* 0x0003e2000c101912 */
[----:B------:R-:W-:Y:S05]  /*3760*/  BRA `(.L_x_71) ;  /* 0x00000000003c7947 */ /* 0x000fea0003800000 */
.L_x_70:
[----:B------:R-:W-:-:S13]  /*3770*/  ISETP.NE.OR P0, PT, R0, -0x1, !P0 ;  /* 0xffffffff0000780c */ /* 0x000fda0004705670 */
[----:B------:R-:W-:Y:S05]  /*3780*/  @P0 BRA `(.L_x_71) ;  /* 0x0000000000340947 */ /* 0x000fea0003800000 */
[----:B------:R-:W1:Y:S01]  /*3790*/  LDC.64 R12, c[0x0][0x3b0] ;  /* 0x0000ec00ff0c7b82 */ /* 0x000e620000000a00 */
[----:B------:R-:W-:-:S07]  /*37a0*/  IMAD.MOV.U32 R23, RZ, RZ, 0x7fffffff ;  /* 0x7fffffffff177424 */ /* 0x000fce00078e00ff */
[----:B------:R-:W2:Y:S08]  /*37b0*/  LDC.64 R18, c[0x0][0x3b8] ;  /* 0x0000ee00ff127b82 */ /* 0x000eb00000000a00 */
[----:B0-----:R-:W0:Y:S08]  /*37c0*/  LDC.64 R16, c[0x0][0x3c0] ;  /* 0x0000f000ff107b82 */ /* 0x001e300000000a00 */
[----:B------:R-:W3:Y:S01]  /*37d0*/  LDC.64 R14, c[0x0][0x3c8] ;  /* 0x0000f200ff0e7b82 */ /* 0x000ee20000000a00 */
[----:B-1----:R-:W-:-:S05]  /*37e0*/  IMAD.WIDE R12, R28, 0x4, R12 ;  /* 0x000000041c0c7825 */ /* 0x002fca00078e020c */
[----:B------:R4:W-:Y:S01]  /*37f0*/  STG.E desc[UR18][R12.64], R21 ;  /* 0x000000150c007986 */ /* 0x0009e2000c101912 */
[----:B--2---:R-:W-:-:S05]  /*3800*/  IMAD.WIDE R18, R28, 0x4, R18 ;  /* 0x000000041c127825 */ /* 0x004fca00078e0212 */
[----:B------:R4:W-:Y:S01]  /*3810*/  STG.E desc[UR18][R18.64], R23 ;  /* 0x0000001712007986 */ /* 0x0009e2000c101912 */
[----:B0-----:R-:W-:-:S05]  /*3820*/  IMAD.WIDE R16, R28, 0x4, R16 ;  /* 0x000000041c107825 */ /* 0x001fca00078e0210 */
[----:B------:R4:W-:Y:S01]  /*3830*/  STG.E desc[UR18][R16.64], R2 ;  /* 0x0000000210007986 */ /* 0x0009e2000c101912 */
[----:B---3--:R-:W-:-:S05]  /*3840*/  IMAD.WIDE R14, R28, 0x4, R14 ;  /* 0x000000041c0e7825 */ /* 0x008fca00078e020e */
[----:B------:R4:W-:Y:S02]  /*3850*/  STG.E desc[UR18][R14.64], R23 ;  /* 0x000000170e007986 */ /* 0x0009e4000c101912 */
.L_x_71:
[----:B------:R-:W-:Y:S05]  /*3860*/  BSYNC.RECONVERGENT B0 ;  /* 0x0000000000007941 */ /* 0x000fea0003800200 */
.L_x_69:
[----:B------:R-:W2:Y:S01]  /*3870*/  LDCU UR7, c[0x0][0x39c] ;  /* 0x00007380ff0777ac */ /* 0x000ea20008000800 */
[----:B------:R-:W-:-:S04]  /*3880*/  UIADD3 UR4, UPT, UPT, UR4, 0x1, URZ ;  /* 0x0000000104047890 */ /* 0x000fc8000fffe0ff */
[----:B--2---:R-:W-:-:S09]  /*3890*/  UISETP.NE.AND UP0, UPT, UR4, UR7, UPT ;  /* 0x000000070400728c */ /* 0x004fd2000bf05270 */
[----:B------:R-:W-:Y:S05]  /*38a0*/  BRA.U UP0, `(.L_x_72) ;  /* 0xffffffd100c87547 */ /* 0x000fea000b83ffff */
[----:B------:R-:W-:-:S05]  /*38b0*/  VIADD R6, R6, UR8 ;  /* 0x0000000806067c36 */ /* 0x000fca0008000000 */
[----:B------:R-:W-:-:S13]  /*38c0*/  ISETP.GE.AND P0, PT, R6, 0x1, PT ;  /* 0x000000010600780c */ /* 0x000fda0003f06270 */
[----:B------:R-:W-:Y:S05]  /*38d0*/  @!P0 EXIT ;  /* 0x000000000000894d */ /* 0x000fea0003800000 */
[----:B------:R-:W-:Y:S01]  /*38e0*/  VIMNMX R7, PT, PT, R7, UR7, PT ;  /* 0x0000000707077c48 */ /* 0x000fe2000bfe0100 */
[----:B------:R-:W-:Y:S01]  /*38f0*/  BSSY.RECONVERGENT B0, `(.L_x_73) ;  /* 0x0000037000007945 */ /* 0x000fe20003800200 */
[----:B-1--4-:R-:W-:Y:S02]  /*3900*/  IMAD.MOV.U32 R2, RZ, RZ, RZ ;  /* 0x000000ffff027224 */ /* 0x012fe400078e00ff */
[C---:B------:R-:W-:Y:S02]  /*3910*/  ISETP.GE.AND P0, PT, R7.reuse, 0x4, PT ;  /* 0x000000040700780c */ /* 0x040fe40003f06270 */
[----:B------:R-:W-:-:S04]  /*3920*/  VIMNMX R0, PT, PT, R7, 0x1, !PT ;  /* 0x0000000107007848 */ /* 0x000fc80007fe0100 */
[----:B------:R-:W-:-:S04]  /*3930*/  LOP3.LUT R22, R0, 0x3, RZ, 0xc0, !PT ;  /* 0x0000000300167812 */ /* 0x000fc800078ec0ff */
[----:B------:R-:W-:-:S03]  /*3940*/  ISETP.NE.AND P1, PT, R22, RZ, PT ;  /* 0x000000ff1600720c */ /* 0x000fc60003f25270 */
[----:B------:R-:W-:Y:S10]  /*3950*/  @!P0 BRA `(.L_x_74) ;  /* 0x0000000000c08947 */ /* 0x000ff40003800000 */
[----:B------:R-:W1:Y:S01]  /*3960*/  LDC R21, c[0x0][0x398] ;  /* 0x0000e600ff157b82 */ /* 0x000e620000000800 */
[----:B------:R-:W-:Y:S01]  /*3970*/  VIMNMX R5, PT, PT, R5, UR7, PT ;  /* 0x0000000705057c48 */ /* 0x000fe2000bfe0100 */
[----:B------:R-:W-:Y:S01]  /*3980*/  IMAD.MOV.U32 R23, RZ, RZ, R3 ;  /* 0x000000ffff177224 */ /* 0x000fe200078e0003 */
[----:B------:R-:W-:Y:S02]  /*3990*/  LOP3.LUT R2, R0, 0x7ffffffc, RZ, 0xc0, !PT ;  /* 0x7ffffffc00027812 */ /* 0x000fe400078ec0ff */
[----:B------:R-:W-:-:S03]  /*39a0*/  VIMNMX R5, PT, PT, R5, 0x1, !PT ;  /* 0x0000000105057848 */ /* 0x000fc60007fe0100 */
[----:B------:R-:W2:Y:S01]  /*39b0*/  LDC.64 R6, c[0x0][0x3b0] ;  /* 0x0000ec00ff067b82 */ /* 0x000ea20000000a00 */
[----:B------:R-:W-:-:S05]  /*39c0*/  LOP3.LUT R5, R5, 0x7ffffffc, RZ, 0xc0, !PT ;  /* 0x7ffffffc05057812 */ /* 0x000fca00078ec0ff */
[----:B------:R-:W-:Y:S02]  /*39d0*/  IMAD.MOV R20, RZ, RZ, -R5 ;  /* 0x000000ffff147224 */ /* 0x000fe400078e0a05 */
[----:B------:R-:W3:Y:S08]  /*39e0*/  LDC.64 R8, c[0x0][0x3b8] ;  /* 0x0000ee00ff087b82 */ /* 0x000ef00000000a00 */
[----:B------:R-:W4:Y:S08]  /*39f0*/  LDC.64 R10, c[0x0][0x3c0] ;  /* 0x0000f000ff0a7b82 */ /* 0x000f300000000a00 */
[----:B------:R-:W0:Y:S02]  /*3a00*/  LDC.64 R12, c[0x0][0x3c8] ;  /* 0x0000f200ff0c7b82 */ /* 0x000e240000000a00 */
.L_x_75:
[----:B01----:R-:W-:-:S04]  /*3a10*/  IMAD.WIDE R18, R23, 0x4, R12 ;  /* 0x0000000417127825 */ /* 0x003fc800078e020c */
[----:B----4-:R-:W-:-:S04]  /*3a20*/  IMAD.WIDE R32, R23, 0x4, R10 ;  /* 0x0000000417207825 */ /* 0x010fc800078e020a */
[----:B---3--:R-:W-:-:S04]  /*3a30*/  IMAD.WIDE R34, R23, 0x4, R8 ;  /* 0x0000000417227825 */ /* 0x008fc800078e0208 */
[----:B--2---:R-:W-:-:S04]  /*3a40*/  IMAD.WIDE R26, R23, 0x4, R6 ;  /* 0x00000004171a7825 */ /* 0x004fc800078e0206 */
[----:B------:R-:W-:Y:S02]  /*3a50*/  IMAD.MOV.U32 R25, RZ, RZ, 0x7fffffff ;  /* 0x7fffffffff197424 */ /* 0x000fe400078e00ff */
[----:B-1----:R-:W-:-:S03]  /*3a60*/  IMAD.WIDE R28, R21, 0x4, R18 ;  /* 0x00000004151c7825 */ /* 0x002fc600078e0212 */
[----:B------:R0:W-:Y:S01]  /*3a70*/  STG.E desc[UR18][R18.64], R25 ;  /* 0x0000001912007986 */ /* 0x0001e2000c101912 */
[----:B------:R-:W-:-:S03]  /*3a80*/  IMAD.WIDE R30, R21, 0x4, R32 ;  /* 0x00000004151e7825 */ /* 0x000fc600078e0220 */
[----:B------:R1:W-:Y:S01]  /*3a90*/  STG.E desc[UR18][R32.64], R25 ;  /* 0x0000001920007986 */ /* 0x0003e2000c101912 */
[----:B------:R-:W-:-:S03]  /*3aa0*/  IMAD.WIDE R4, R21, 0x4, R34 ;  /* 0x0000000415047825 */ /* 0x000fc600078e0222 */
[----:B------:R2:W-:Y:S01]  /*3ab0*/  STG.E desc[UR18][R34.64], R25 ;  /* 0x0000001922007986 */ /* 0x0005e2000c101912 */
[----:B------:R-:W-:-:S03]  /*3ac0*/  IMAD.WIDE R14, R21, 0x4, R26 ;  /* 0x00000004150e7825 */ /* 0x000fc600078e021a */
[----:B------:R3:W-:Y:S01]  /*3ad0*/  STG.E desc[UR18][R26.64], R25 ;  /* 0x000000191a007986 */ /* 0x0007e2000c101912 */
[----:B------:R-:W-:-:S03]  /*3ae0*/  IMAD.WIDE R16, R21, 0x4, R28 ;  /* 0x0000000415107825 */ /* 0x000fc600078e021c */
[----:B------:R4:W-:Y:S01]  /*3af0*/  STG.E desc[UR18][R28.64], R25 ;  /* 0x000000191c007986 */ /* 0x0009e2000c101912 */
[----:B0-----:R-:W-:-:S03]  /*3b00*/  IMAD.WIDE R18, R21, 0x4, R30 ;  /* 0x0000000415127825 */ /* 0x001fc600078e021e */
[----:B------:R0:W-:Y:S01]  /*3b10*/  STG.E desc[UR18][R30.64], R25 ;  /* 0x000000191e007986 */ /* 0x0001e2000c101912 */
[----:B-1----:R-:W-:-:S03]  /*3b20*/  IMAD.WIDE R32, R21, 0x4, R4 ;  /* 0x0000000415207825 */ /* 0x002fc600078e0204 */
[----:B------:R1:W-:Y:S01]  /*3b30*/  STG.E desc[UR18][R4.64], R25 ;  /* 0x0000001904007986 */ /* 0x0003e2000c101912 */
[----:B--2---:R-:W-:-:S03]  /*3b40*/  IMAD.WIDE R34, R21, 0x4, R14 ;  /* 0x0000000415227825 */ /* 0x004fc600078e020e */
[----:B------:R1:W-:Y:S01]  /*3b50*/  STG.E desc[UR18][R14.64], R25 ;  /* 0x000000190e007986 */ /* 0x0003e2000c101912 */
[----:B---3--:R-:W-:-:S03]  /*3b60*/  IMAD.WIDE R26, R21, 0x4, R16 ;  /* 0x00000004151a7825 */ /* 0x008fc600078e0210 */
[----:B------:R1:W-:Y:S01]  /*3b70*/  STG.E desc[UR18][R16.64], R25 ;  /* 0x0000001910007986 */ /* 0x0003e2000c101912 */
[----:B----4-:R-:W-:-:S03]  /*3b80*/  IMAD.WIDE R28, R21, 0x4, R18 ;  /* 0x00000004151c7825 */ /* 0x010fc600078e0212 */
[----:B------:R1:W-:Y:S01]  /*3b90*/  STG.E desc[UR18][R18.64], R25 ;  /* 0x0000001912007986 */ /* 0x0003e2000c101912 */
[----:B0-----:R-:W-:-:S03]  /*3ba0*/  IMAD.WIDE R30, R21, 0x4, R32 ;  /* 0x00000004151e7825 */ /* 0x001fc600078e0220 */
[----:B------:R1:W-:Y:S01]  /*3bb0*/  STG.E desc[UR18][R32.64], R25 ;  /* 0x0000001920007986 */ /* 0x0003e2000c101912 */
[----:B------:R-:W-:-:S03]  /*3bc0*/  IMAD.WIDE R36, R21, 0x4, R34 ;  /* 0x0000000415247825 */ /* 0x000fc600078e0222 */
[----:B------:R1:W-:Y:S01]  /*3bd0*/  STG.E desc[UR18][R34.64], R25 ;  /* 0x0000001922007986 */ /* 0x0003e2000c101912 */
[----:B------:R-:W-:Y:S02]  /*3be0*/  VIADD R20, R20, 0x4 ;  /* 0x0000000414147836 */ /* 0x000fe40000000000 */
[----:B------:R-:W-:Y:S01]  /*3bf0*/  IMAD R23, R21, 0x4, R23 ;  /* 0x0000000415177824 */ /* 0x000fe200078e0217 */
[----:B------:R1:W-:Y:S02]  /*3c00*/  STG.E desc[UR18][R26.64], R25 ;  /* 0x000000191a007986 */ /* 0x0003e4000c101912 */
[----:B------:R-:W-:Y:S02]  /*3c10*/  ISETP.NE.AND P0, PT, R20, RZ, PT ;  /* 0x000000ff1400720c */ /* 0x000fe40003f05270 */
[----:B------:R1:W-:Y:S04]  /*3c20*/  STG.E desc[UR18][R28.64], R25 ;  /* 0x000000191c007986 */ /* 0x0003e8000c101912 */
[----:B------:R1:W-:Y:S04]  /*3c30*/  STG.E desc[UR18][R30.64], R25 ;  /* 0x000000191e007986 */ /* 0x0003e8000c101912 */
[----:B------:R1:W-:Y:S03]  /*3c40*/  STG.E desc[UR18][R36.64], R25 ;  /* 0x0000001924007986 */ /* 0x0003e6000c101912 */
[----:B------:R-:W-:Y:S05]  /*3c50*/  @P0 BRA `(.L_x_75) ;  /* 0xfffffffc006c0947 */ /* 0x000fea000383ffff */
.L_x_74:
[----:B------:R-:W-:Y:S05]  /*3c60*/  BSYNC.RECONVERGENT B0 ;  /* 0x0000000000007941 */ /* 0x000fea0003800200 */
.L_x_73:
[----:B------:R-:W-:Y:S05]  /*3c70*/  @!P1 EXIT ;  /* 0x000000000000994d */ /* 0x000fea0003800000 */
[----:B------:R-:W-:Y:S01]  /*3c80*/  ISETP.NE.AND P0, PT, R22, 0x1, PT ;  /* 0x000000011600780c */ /* 0x000fe20003f05270 */
[----:B------:R-:W-:Y:S01]  /*3c90*/  BSSY.RECONVERGENT B0, `(.L_x_76) ;  /* 0x000001c000007945 */ /* 0x000fe20003800200 */
[----:B------:R-:W-:-:S04]  /*3ca0*/  LOP3.LUT R0, R0, 0x1, RZ, 0xc0, !PT ;  /* 0x0000000100007812 */ /* 0x000fc800078ec0ff */
[----:B------:R-:W-:-:S07]  /*3cb0*/  ISETP.NE.U32.AND P1, PT, R0, 0x1, PT ;  /* 0x000000010000780c */ /* 0x000fce0003f25070 */
[----:B------:R-:W-:Y:S06]  /*3cc0*/  @!P0 BRA `(.L_x_77) ;  /* 0x0000000000608947 */ /* 0x000fec0003800000 */
[----:B-1----:R-:W1:Y:S01]  /*3cd0*/  LDC R19, c[0x0][0x398] ;  /* 0x0000e600ff137b82 */ /* 0x002e620000000800 */
[----:B------:R-:W-:-:S07]  /*3ce0*/  IMAD.MOV.U32 R21, RZ, RZ, 0x7fffffff ;  /* 0x7fffffffff157424 */ /* 0x000fce00078e00ff */
[----:B------:R-:W2:Y:S08]  /*3cf0*/  LDC.64 R4, c[0x0][0x3c8] ;  /* 0x0000f200ff047b82 */ /* 0x000eb00000000a00 */
[----:B------:R-:W3:Y:S08]  /*3d00*/  LDC.64 R6, c[0x0][0x3c0] ;  /* 0x0000f000ff067b82 */ /* 0x000ef00000000a00 */
[----:B------:R-:W4:Y:S01]  /*3d10*/  LDC.64 R8, c[0x0][0x3b8] ;  /* 0x0000ee00ff087b82 */ /* 0x000f220000000a00 */
[----:B-1----:R-:W-:-:S02]  /*3d20*/  IMAD R13, R2, R19, R3 ;  /* 0x00000013020d7224 */ /* 0x002fc400078e0203 */
[----:B------:R-:W-:-:S05]  /*3d30*/  VIADD R2, R2, 0x2 ;  /* 0x0000000202027836 */ /* 0x000fca0000000000 */
[----:B------:R-:W1:Y:S01]  /*3d40*/  LDC.64 R10, c[0x0][0x3b0] ;  /* 0x0000ec00ff0a7b82 */ /* 0x000e620000000a00 */
[----:B--2---:R-:W-:-:S05]  /*3d50*/  IMAD.WIDE R4, R13, 0x4, R4 ;  /* 0x000000040d047825 */ /* 0x004fca00078e0204 */
[----:B------:R2:W-:Y:S01]  /*3d60*/  STG.E desc[UR18][R4.64], R21 ;  /* 0x0000001504007986 */ /* 0x0005e2000c101912 */
[----:B---3--:R-:W-:-:S05]  /*3d70*/  IMAD.WIDE R6, R13, 0x4, R6 ;  /* 0x000000040d067825 */ /* 0x008fca00078e0206 */
[----:B------:R2:W-:Y:S01]  /*3d80*/  STG.E desc[UR18][R6.64], R21 ;  /* 0x0000001506007986 */ /* 0x0005e2000c101912 */
[----:B------:R-:W-:-:S04]  /*3d90*/  IMAD.WIDE R14, R19, 0x4, R6 ;  /* 0x00000004130e7825 */ /* 0x000fc800078e0206 */
[----:B----4-:R-:W-:-:S05]  /*3da0*/  IMAD.WIDE R8, R13, 0x4, R8 ;  /* 0x000000040d087825 */ /* 0x010fca00078e0208 */
[----:B------:R2:W-:Y:S01]  /*3db0*/  STG.E desc[UR18][R8.64], R21 ;  /* 0x0000001508007986 */ /* 0x0005e2000c101912 */
[----:B-1----:R-:W-:-:S04]  /*3dc0*/  IMAD.WIDE R10, R13, 0x4, R10 ;  /* 0x000000040d0a7825 */ /* 0x002fc800078e020a */
[C---:B------:R-:W-:Y:S01]  /*3dd0*/  IMAD.WIDE R12, R19.reuse, 0x4, R4 ;  /* 0x00000004130c7825 */ /* 0x040fe200078e0204 */
[----:B------:R2:W-:Y:S03]  /*3de0*/  STG.E desc[UR18][R10.64], R21 ;  /* 0x000000150a007986 */ /* 0x0005e6000c101912 */
[C---:B0-----:R-:W-:Y:S01]  /*3df0*/  IMAD.WIDE R16, R19.reuse, 0x4, R8 ;  /* 0x0000000413107825 */ /* 0x041fe200078e0208 */
[----:B------:R2:W-:Y:S03]  /*3e00*/  STG.E desc[UR18][R12.64], R21 ;  /* 0x000000150c007986 */ /* 0x0005e6000c101912 */
[----:B------:R-:W-:Y:S01]  /*3e10*/  IMAD.WIDE R18, R19, 0x4, R10 ;  /* 0x0000000413127825 */ /* 0x000fe200078e020a */
[----:B------:R2:W-:Y:S04]  /*3e20*/  STG.E desc[UR18][R14.64], R21 ;  /* 0x000000150e007986 */ /* 0x0005e8000c101912 */
[----:B------:R2:W-:Y:S04]  /*3e30*/  STG.E desc[UR18][R16.64], R21 ;  /* 0x0000001510007986 */ /* 0x0005e8000c101912 */
[----:B------:R2:W-:Y:S02]  /*3e40*/  STG.E desc[UR18][R18.64], R21 ;  /* 0x0000001512007986 */ /* 0x0005e4000c101912 */
.L_x_77:
[----:B------:R-:W-:Y:S05]  /*3e50*/  BSYNC.RECONVERGENT B0 ;  /* 0x0000000000007941 */ /* 0x000fea0003800200 */
.L_x_76:
[----:B------:R-:W-:Y:S05]  /*3e60*/  @P1 EXIT ;  /* 0x000000000000194d */ /* 0x000fea0003800000 */
[----:B-12---:R-:W1:Y:S01]  /*3e70*/  LDC.64 R4, c[0x0][0x3c8] ;  /* 0x0000f200ff047b82 */ /* 0x006e620000000a00 */
[----:B------:R-:W2:Y:S01]  /*3e80*/  LDCU UR4, c[0x0][0x398] ;  /* 0x00007300ff0477ac */ /* 0x000ea20008000800 */
[----:B------:R-:W-:-:S06]  /*3e90*/  IMAD.MOV.U32 R15, RZ, RZ, 0x7fffffff ;  /* 0x7fffffffff0f7424 */ /* 0x000fcc00078e00ff */
[----:B------:R-:W3:Y:S08]  /*3ea0*/  LDC.64 R6, c[0x0][0x3c0] ;  /* 0x0000f000ff067b82 */ /* 0x000ef00000000a00 */
[----:B------:R-:W4:Y:S01]  /*3eb0*/  LDC.64 R8, c[0x0][0x3b8] ;  /* 0x0000ee00ff087b82 */ /* 0x000f220000000a00 */
[----:B--2---:R-:W-:-:S07]  /*3ec0*/  IMAD R13, R2, UR4, R3 ;  /* 0x00000004020d7c24 */ /* 0x004fce000f8e0203 */
[----:B------:R-:W2:Y:S01]  /*3ed0*/  LDC.64 R10, c[0x0][0x3b0] ;  /* 0x0000ec00ff0a7b82 */ /* 0x000ea20000000a00 */
[----:B-1----:R-:W-:-:S05]  /*3ee0*/  IMAD.WIDE R2, R13, 0x4, R4 ;  /* 0x000000040d027825 */ /* 0x002fca00078e0204 */
[----:B------:R-:W-:Y:S01]  /*3ef0*/  STG.E desc[UR18][R2.64], R15 ;  /* 0x0000000f02007986 */ /* 0x000fe2000c101912 */
[----:B---3--:R-:W-:-:S05]  /*3f00*/  IMAD.WIDE R4, R13, 0x4, R6 ;  /* 0x000000040d047825 */ /* 0x008fca00078e0206 */
[----:B------:R-:W-:Y:S01]  /*3f10*/  STG.E desc[UR18][R4.64], R15 ;  /* 0x0000000f04007986 */ /* 0x000fe2000c101912 */
[----:B----4-:R-:W-:-:S05]  /*3f20*/  IMAD.WIDE R6, R13, 0x4, R8 ;  /* 0x000000040d067825 */ /* 0x010fca00078e0208 */
[----:B------:R-:W-:Y:S01]  /*3f30*/  STG.E desc[UR18][R6.64], R15 ;  /* 0x0000000f06007986 */ /* 0x000fe2000c101912 */
[----:B--2---:R-:W-:-:S05]  /*3f40*/  IMAD.WIDE R8, R13, 0x4, R10 ;  /* 0x000000040d087825 */ /* 0x004fca00078e020a */
[----:B------:R-:W-:Y:S01]  /*3f50*/  STG.E desc[UR18][R8.64], R15 ;  /* 0x0000000f08007986 */ /* 0x000fe2000c101912 */
[----:B------:R-:W-:Y:S05]  /*3f60*/  EXIT ;  /* 0x000000000000794d */ /* 0x000fea0003800000 */
        .weak           $__internal_0_$__cuda_sm20_div_rn_f64_full
        .type           $__internal_0_$__cuda_sm20_div_rn_f64_full,@function
        .size           $__internal_0_$__cuda_sm20_div_rn_f64_full,(.L_x_197 - $__internal_0_$__cuda_sm20_div_rn_f64_full)
$__internal_0_$__cuda_sm20_div_rn_f64_full:
[C---:B------:R-:W-:Y:S01]  /*3f70*/  FSETP.GEU.AND P0, PT, |R15|.reuse, 1.469367938527859385e-39, PT ;  /* 0x001000000f00780b */ /* 0x040fe20003f0e200 */
[----:B------:R-:W-:Y:S01]  /*3f80*/  IMAD.MOV.U32 R18, RZ, RZ, 0x1 ;  /* 0x00000001ff127424 */ /* 0x000fe200078e00ff */
[----:B------:R-:W-:Y:S01]  /*3f90*/  LOP3.LUT R12, R15, 0x800fffff, RZ, 0xc0, !PT ;  /* 0x800fffff0f0c7812 */ /* 0x000fe200078ec0ff */
[----:B------:R-:W-:Y:S01]  /*3fa0*/  IMAD.MOV.U32 R33, RZ, RZ, 0x1ca00000 ;  /* 0x1ca00000ff217424 */ /* 0x000fe200078e00ff */
[C---:B------:R-:W-:Y:S01]  /*3fb0*/  FSETP.GEU.AND P2, PT, |R17|.reuse, 1.469367938527859385e-39, PT ;  /* 0x001000001100780b */ /* 0x040fe20003f4e200 */
[----:B------:R-:W-:Y:S01]  /*3fc0*/  BSSY.RECONVERGENT B0, `(.L_x_78) ;  /* 0x0000052000007945 */ /* 0x000fe20003800200 */
[----:B------:R-:W-:Y:S01]  /*3fd0*/  LOP3.LUT R13, R12, 0x3ff00000, RZ, 0xfc, !PT ;  /* 0x3ff000000c0d7812 */ /* 0x000fe200078efcff */
[----:B------:R-:W-:Y:S01]  /*3fe0*/  IMAD.MOV.U32 R12, RZ, RZ, R14 ;  /* 0x000000ffff0c7224 */ /* 0x000fe200078e000e */
[----:B------:R-:W-:Y:S02]  /*3ff0*/  LOP3.LUT R32, R17, 0x7ff00000, RZ, 0xc0, !PT ;  /* 0x7ff0000011207812 */ /* 0x000fe400078ec0ff */
[----:B------:R-:W-:-:S03]  /*4000*/  LOP3.LUT R35, R15, 0x7ff00000, RZ, 0xc0, !PT ;  /* 0x7ff000000f237812 */ /* 0x000fc600078ec0ff */
[----:B------:R-:W-:Y:S01]  /*4010*/  @!P0 DMUL R12, R14, 8.98846567431157953865e+307 ;  /* 0x7fe000000e0c8828 */ /* 0x000fe20000000000 */
[----:B------:R-:W-:-:S03]  /*4020*/  ISETP.GE.U32.AND P1, PT, R32, R35, PT ;  /* 0x000000232000720c */ /* 0x000fc60003f26070 */
[----:B------:R-:W-:Y:S02]  /*4030*/  @!P2 LOP3.LUT R21, R15, 0x7ff00000, RZ, 0xc0, !PT ;  /* 0x7ff000000f15a812 */ /* 0x000fe400078ec0ff */
[----:B------:R-:W0:Y:S02]  /*4040*/  MUFU.RCP64H R19, R13 ;  /* 0x0000000d00137308 */ /* 0x000e240000001800 */
[----:B------:R-:W-:Y:S02]  /*4050*/  @!P2 ISETP.GE.U32.AND P3, PT, R32, R21, PT ;  /* 0x000000152000a20c */ /* 0x000fe40003f66070 */
[----:B------:R-:W-:Y:S02]  /*4060*/  @!P0 LOP3.LUT R35, R13, 0x7ff00000, RZ, 0xc0, !PT ;  /* 0x7ff000000d238812 */ /* 0x000fe400078ec0ff */
[----:B------:R-:W-:-:S04]  /*4070*/  @!P2 SEL R21, R33, 0x63400000, !P3 ;  /* 0x634000002115a807 */ /* 0x000fc80005800000 */
[----:B------:R-:W-:-:S04]  /*4080*/  @!P2 LOP3.LUT R24, R21, 0x80000000, R17, 0xf8, !PT ;  /* 0x800000001518a812 */ /* 0x000fc800078ef811 */
[----:B------:R-:W-:Y:S01]  /*4090*/  @!P2 LOP3.LUT R25, R24, 0x100000, RZ, 0xfc, !PT ;  /* 0x001000001819a812 */ /* 0x000fe200078efcff */
[----:B------:R-:W-:Y:S01]  /*40a0*/  @!P2 IMAD.MOV.U32 R24, RZ, RZ, RZ ;  /* 0x000000ffff18a224 */ /* 0x000fe200078e00ff */
[----:B0-----:R-:W-:-:S08]  /*40b0*/  DFMA R22, R18, -R12, 1 ;  /* 0x3ff000001216742b */ /* 0x001fd0000000080c */
[----:B------:R-:W-:-:S08]  /*40c0*/  DFMA R22, R22, R22, R22 ;  /* 0x000000161616722b */ /* 0x000fd00000000016 */
[----:B------:R-:W-:Y:S01]  /*40d0*/  DFMA R22, R18, R22, R18 ;  /* 0x000000161216722b */ /* 0x000fe20000000012 */
[----:B------:R-:W-:Y:S01]  /*40e0*/  SEL R19, R33, 0x63400000, !P1 ;  /* 0x6340000021137807 */ /* 0x000fe20004800000 */
[----:B------:R-:W-:-:S03]  /*40f0*/  IMAD.MOV.U32 R18, RZ, RZ, R16 ;  /* 0x000000ffff127224 */ /* 0x000fc600078e0010 */
[----:B------:R-:W-:-:S03]  /*4100*/  LOP3.LUT R19, R19, 0x800fffff, R17, 0xf8, !PT ;  /* 0x800fffff13137812 */ /* 0x000fc600078ef811 */
[----:B------:R-:W-:-:S03]  /*4110*/  DFMA R20, R22, -R12, 1 ;  /* 0x3ff000001614742b */ /* 0x000fc6000000080c */
[----:B------:R-:W-:-:S05]  /*4120*/  @!P2 DFMA R18, R18, 2, -R24 ;  /* 0x400000001212a82b */ /* 0x000fca0000000818 */
[----:B------:R-:W-:-:S08]  /*4130*/  DFMA R20, R22, R20, R22 ;  /* 0x000000141614722b */ /* 0x000fd00000000016 */
[----:B------:R-:W-:-:S08]  /*4140*/  DMUL R22, R20, R18 ;  /* 0x0000001214167228 */ /* 0x000fd00000000000 */
[----:B------:R-:W-:-:S08]  /*4150*/  DFMA R24, R22, -R12, R18 ;  /* 0x8000000c1618722b */ /* 0x000fd00000000012 */
[----:B------:R-:W-:Y:S01]  /*4160*/  DFMA R24, R20, R24, R22 ;  /* 0x000000181418722b */ /* 0x000fe20000000016 */
[----:B------:R-:W-:Y:S01]  /*4170*/  IMAD.MOV.U32 R22, RZ, RZ, R32 ;  /* 0x000000ffff167224 */ /* 0x000fe200078e0020 */
[----:B------:R-:W-:Y:S01]  /*4180*/  @!P2 LOP3.LUT R22, R19, 0x7ff00000, RZ, 0xc0, !PT ;  /* 0x7ff000001316a812 */ /* 0x000fe200078ec0ff */
[----:B------:R-:W-:-:S04]  /*4190*/  VIADD R21, R35, 0xffffffff ;  /* 0xffffffff23157836 */ /* 0x000fc80000000000 */
[----:B------:R-:W-:-:S05]  /*41a0*/  VIADD R20, R22, 0xffffffff ;  /* 0xffffffff16147836 */ /* 0x000fca0000000000 */
[----:B------:R-:W-:-:S04]  /*41b0*/  ISETP.GT.U32.AND P0, PT, R20, 0x7feffffe, PT ;  /* 0x7feffffe1400780c */ /* 0x000fc80003f04070 */
[----:B------:R-:W-:-:S13]  /*41c0*/  ISETP.GT.U32.OR P0, PT, R21, 0x7feffffe, P0 ;  /* 0x7feffffe1500780c */ /* 0x000fda0000704470 */
[----:B------:R-:W-:Y:S05]  /*41d0*/  @P0 BRA `(.L_x_79) ;  /* 0x00000000006c0947 */ /* 0x000fea0003800000 */
[----:B------:R-:W-:-:S04]  /*41e0*/  LOP3.LUT R17, R15, 0x7ff00000, RZ, 0xc0, !PT ;  /* 0x7ff000000f117812 */ /* 0x000fc800078ec0ff */
[CC--:B------:R-:W-:Y:S02]  /*41f0*/  VIADDMNMX R16, R32.reuse, -R17.reuse, 0xb9600000, !PT ;  /* 0xb960000020107446 */ /* 0x0c0fe40007800911 */
[----:B------:R-:W-:Y:S02]  /*4200*/  ISETP.GE.U32.AND P0, PT, R32, R17, PT ;  /* 0x000000112000720c */ /* 0x000fe40003f06070 */
[----:B------:R-:W-:Y:S02]  /*4210*/  VIMNMX R16, PT, PT, R16, 0x46a00000, PT ;  /* 0x46a0000010107848 */ /* 0x000fe40003fe0100 */
[----:B------:R-:W-:-:S05]  /*4220*/  SEL R33, R33, 0x63400000, !P0 ;  /* 0x6340000021217807 */ /* 0x000fca0004000000 */
[----:B------:R-:W-:Y:S02]  /*4230*/  IMAD.IADD R22, R16, 0x1, -R33 ;  /* 0x0000000110167824 */ /* 0x000fe400078e0a21 */
[----:B------:R-:W-:Y:S02]  /*4240*/  IMAD.MOV.U32 R16, RZ, RZ, RZ ;  /* 0x000000ffff107224 */ /* 0x000fe400078e00ff */
[----:B------:R-:W-:-:S06]  /*4250*/  VIADD R17, R22, 0x7fe00000 ;  /* 0x7fe0000016117836 */ /* 0x000fcc0000000000 */
[----:B------:R-:W-:-:S10]  /*4260*/  DMUL R20, R24, R16 ;  /* 0x0000001018147228 */ /* 0x000fd40000000000 */
[----:B------:R-:W-:-:S13]  /*4270*/  FSETP.GTU.AND P0, PT, |R21|, 1.469367938527859385e-39, PT ;  /* 0x001000001500780b */ /* 0x000fda0003f0c200 */
[----:B------:R-:W-:Y:S05]  /*4280*/  @P0 BRA `(.L_x_80) ;  /* 0x0000000000940947 */ /* 0x000fea0003800000 */
[----:B------:R-:W-:Y:S01]  /*4290*/  DFMA R12, R24, -R12, R18 ;  /* 0x8000000c180c722b */ /* 0x000fe20000000012 */
[----:B------:R-:W-:-:S09]  /*42a0*/  IMAD.MOV.U32 R16, RZ, RZ, RZ ;  /* 0x000000ffff107224 */ /* 0x000fd200078e00ff */
[C---:B------:R-:W-:Y:S02]  /*42b0*/  FSETP.NEU.AND P0, PT, R13.reuse, RZ, PT ;  /* 0x000000ff0d00720b */ /* 0x040fe40003f0d000 */
[----:B------:R-:W-:-:S04]  /*42c0*/  LOP3.LUT R15, R13, 0x80000000, R15, 0x48, !PT ;  /* 0x800000000d0f7812 */ /* 0x000fc800078e480f */
[----:B------:R-:W-:-:S07]  /*42d0*/  LOP3.LUT R17, R15, R17, RZ, 0xfc, !PT ;  /* 0x000000110f117212 */ /* 0x000fce00078efcff */
[----:B------:R-:W-:Y:S05]  /*42e0*/  @!P0 BRA `(.L_x_80) ;  /* 0x00000000007c8947 */ /* 0x000fea0003800000 */
[----:B------:R-:W-:Y:S01]  /*42f0*/  IMAD.MOV R13, RZ, RZ, -R22 ;  /* 0x000000ffff0d7224 */ /* 0x000fe200078e0a16 */
[----:B------:R-:W-:Y:S01]  /*4300*/  DMUL.RP R16, R24, R16 ;  /* 0x0000001018107228 */ /* 0x000fe20000008000 */
[----:B------:R-:W-:-:S06]  /*4310*/  IMAD.MOV.U32 R12, RZ, RZ, RZ ;  /* 0x000000ffff0c7224 */ /* 0x000fcc00078e00ff */
[----:B------:R-:W-:-:S03]  /*4320*/  DFMA R12, R20, -R12, R24 ;  /* 0x8000000c140c722b */ /* 0x000fc60000000018 */
[----:B------:R-:W-:-:S03]  /*4330*/  LOP3.LUT R15, R17, R15, RZ, 0x3c, !PT ;  /* 0x0000000f110f7212 */ /* 0x000fc600078e3cff */
[----:B------:R-:W-:-:S04]  /*4340*/  IADD3 R12, PT, PT, -R22, -0x43300000, RZ ;  /* 0xbcd00000160c7810 */ /* 0x000fc80007ffe1ff */
[----:B------:R-:W-:-:S04]  /*4350*/  FSETP.NEU.AND P0, PT, |R13|, R12, PT ;  /* 0x0000000c0d00720b */ /* 0x000fc80003f0d200 */
[----:B------:R-:W-:Y:S02]  /*4360*/  FSEL R20, R16, R20, !P0 ;  /* 0x0000001410147208 */ /* 0x000fe40004000000 */
[----:B------:R-:W-:Y:S01]  /*4370*/  FSEL R21, R15, R21, !P0 ;  /* 0x000000150f157208 */ /* 0x000fe20004000000 */
[----:B------:R-:W-:Y:S06]  /*4380*/  BRA `(.L_x_80) ;  /* 0x0000000000547947 */ /* 0x000fec0003800000 */
.L_x_79:
[----:B------:R-:W-:-:S14]  /*4390*/  DSETP.NAN.AND P0, PT, R16, R16, PT ;  /* 0x000000101000722a */ /* 0x000fdc0003f08000 */
[----:B------:R-:W-:Y:S05]  /*43a0*/  @P0 BRA `(.L_x_81) ;  /* 0x0000000000440947 */ /* 0x000fea0003800000 */
[----:B------:R-:W-:-:S14]  /*43b0*/  DSETP.NAN.AND P0, PT, R14, R14, PT ;  /* 0x0000000e0e00722a */ /* 0x000fdc0003f08000 */
[----:B------:R-:W-:Y:S05]  /*43c0*/  @P0 BRA `(.L_x_82) ;  /* 0x0000000000300947 */ /* 0x000fea0003800000 */
[----:B------:R-:W-:Y:S01]  /*43d0*/  ISETP.NE.AND P0, PT, R22, R35, PT ;  /* 0x000000231600720c */ /* 0x000fe20003f05270 */
[----:B------:R-:W-:Y:S02]  /*43e0*/  IMAD.MOV.U32 R20, RZ, RZ, 0x0 ;  /* 0x00000000ff147424 */ /* 0x000fe400078e00ff */
[----:B------:R-:W-:-:S10]  /*43f0*/  IMAD.MOV.U32 R21, RZ, RZ, -0x80000 ;  /* 0xfff80000ff157424 */ /* 0x000fd400078e00ff */
[----:B------:R-:W-:Y:S05]  /*4400*/  @!P0 BRA `(.L_x_80) ;  /* 0x0000000000348947 */ /* 0x000fea0003800000 */
[----:B------:R-:W-:Y:S02]  /*4410*/  ISETP.NE.AND P0, PT, R22, 0x7ff00000, PT ;  /* 0x7ff000001600780c */ /* 0x000fe40003f05270 */
[----:B------:R-:W-:Y:S02]  /*4420*/  LOP3.LUT R21, R17, 0x80000000, R15, 0x48, !PT ;  /* 0x8000000011157812 */ /* 0x000fe400078e480f */
[----:B------:R-:W-:-:S13]  /*4430*/  ISETP.EQ.OR P0, PT, R35, RZ, !P0 ;  /* 0x000000ff2300720c */ /* 0x000fda0004702670 */
[----:B------:R-:W-:Y:S01]  /*4440*/  @P0 LOP3.LUT R12, R21, 0x7ff00000, RZ, 0xfc, !PT ;  /* 0x7ff00000150c0812 */ /* 0x000fe200078efcff */
[----:B------:R-:W-:Y:S02]  /*4450*/  @!P0 IMAD.MOV.U32 R20, RZ, RZ, RZ ;  /* 0x000000ffff148224 */ /* 0x000fe400078e00ff */
[----:B------:R-:W-:Y:S02]  /*4460*/  @P0 IMAD.MOV.U32 R20, RZ, RZ, RZ ;  /* 0x000000ffff140224 */ /* 0x000fe400078e00ff */
[----:B------:R-:W-:Y:S01]  /*4470*/  @P0 IMAD.MOV.U32 R21, RZ, RZ, R12 ;  /* 0x000000ffff150224 */ /* 0x000fe200078e000c */
[----:B------:R-:W-:Y:S06]  /*4480*/  BRA `(.L_x_80) ;  /* 0x0000000000147947 */ /* 0x000fec0003800000 */
.L_x_82:
[----:B------:R-:W-:Y:S01]  /*4490*/  LOP3.LUT R21, R15, 0x80000, RZ, 0xfc, !PT ;  /* 0x000800000f157812 */ /* 0x000fe200078efcff */
[----:B------:R-:W-:Y:S01]  /*44a0*/  IMAD.MOV.U32 R20, RZ, RZ, R14 ;  /* 0x000000ffff147224 */ /* 0x000fe200078e000e */
[----:B------:R-:W-:Y:S06]  /*44b0*/  BRA `(.L_x_80) ;  /* 0x0000000000087947 */ /* 0x000fec0003800000 */
.L_x_81:
[----:B------:R-:W-:Y:S01]  /*44c0*/  LOP3.LUT R21, R17, 0x80000, RZ, 0xfc, !PT ;  /* 0x0008000011157812 */ /* 0x000fe200078efcff */
[----:B------:R-:W-:-:S07]  /*44d0*/  IMAD.MOV.U32 R20, RZ, RZ, R16 ;  /* 0x000000ffff147224 */ /* 0x000fce00078e0010 */
.L_x_80:
[----:B------:R-:W-:Y:S05]  /*44e0*/  BSYNC.RECONVERGENT B0 ;  /* 0x0000000000007941 */ /* 0x000fea0003800200 */
.L_x_78:
[----:B------:R-:W-:Y:S02]  /*44f0*/  IMAD.MOV.U32 R12, RZ, RZ, R4 ;  /* 0x000000ffff0c7224 */ /* 0x000fe400078e0004 */
[----:B------:R-:W-:Y:S02]  /*4500*/  IMAD.MOV.U32 R13, RZ, RZ, 0x0 ;  /* 0x00000000ff0d7424 */ /* 0x000fe400078e00ff */
[----:B------:R-:W-:Y:S02]  /*4510*/  IMAD.MOV.U32 R16, RZ, RZ, R20 ;  /* 0x000000ffff107224 */ /* 0x000fe400078e0014 */
[----:B------:R-:W-:Y:S01]  /*4520*/  IMAD.MOV.U32 R17, RZ, RZ, R21 ;  /* 0x000000ffff117224 */ /* 0x000fe200078e0015 */
[----:B------:R-:W-:Y:S06]  /*4530*/  RET.REL.NODEC R12 `(fvg_trailing_stop_many_series_one_param_f32) ;  /* 0xffffffb80cb07950 */ /* 0x000fec0003c3ffff */
.L_x_83:
[----:B------:R-:W-:-:S00]  /*4540*/  BRA `(.L_x_83) ;  /* 0xfffffffc00fc7947 */ /* 0x000fc0000383ffff */
[----:B------:R-:W-:-:S00]  /*4550*/  NOP ;  /* 0x0000000000007918 */ /* 0x000fc00000000000 */
        /* <DEDUP_REMOVED lines=10> */
.L_x_197:


//--------------------- .text.fvg_trailing_stop_batch_f32 --------------------------
	.section	.text.fvg_trailing_stop_batch_f32,"ax",@progbits
	.align	128
        .global         fvg_trailing_stop_batch_f32
        .type           fvg_trailing_stop_batch_f32,@function
        .size           fvg_trailing_stop_batch_f32,(.L_x_198 - fvg_trailing_stop_batch_f32)
        .other          fvg_trailing_stop_batch_f32,@"STO_CUDA_ENTRY STV_DEFAULT"
fvg_trailing_stop_batch_f32:
.text.fvg_trailing_stop_batch_f32:
[----:B------:R-:W0:Y:S01]  /*0000*/  LDC R1, c[0x0][0x37c] ;  /* 0x0000df00ff017b82 */ /* 0x000e220000000800 */
[----:B------:R-:W1:Y:S01]  /*0010*/  S2R R42, SR_TID.X ;  /* 0x00000000002a7919 */ /* 0x000e620000002100 */
[----:B------:R-:W2:Y:S06]  /*0020*/  LDCU UR9, c[0x0][0x398] ;  /* 0x00007300ff0977ac */ /* 0x000eac0008000800 */
[----:B------:R-:W1:Y:S01]  /*0030*/  S2UR UR8, SR_CTAID.X ;  /* 0x00000000000879c3 */ /* 0x000e620000002500 */
[----:B0-----:R-:W-:Y:S01]  /*0040*/  VIADD R1, R1, 0xfffff000 ;  /* 0xfffff00001017836 */ /* 0x001fe20000000000 */
[----:B------:R-:W0:Y:S04]  /*0050*/  LDCU UR5, c[0x0][0x360] ;  /* 0x00006c00ff0577ac */ /* 0x000e280008000800 */
[C---:B------:R-:W-:Y:S01]  /*0060*/  R2UR UR7, R1.reuse ;  /* 0x00000000010772ca */ /* 0x040fe200000e0000 */
[----:B------:R-:W3:Y:S01]  /*0070*/  LDCU.64 UR10, c[0x0][0x358] ;  /* 0x00006b00ff0a77ac */ /* 0x000ee20008000a00 */
[----:B------:R-:W1:Y:S01]  /*0080*/  LDC R3, c[0x0][0x360] ;  /* 0x0000d800ff037b82 */ /* 0x000e620000000800 */
[----:B------:R-:W-:Y:S01]  /*0090*/  R2UR UR25, R1 ;  /* 0x00000000011972ca */ /* 0x000fe200000e0000 */
[----:B------:R-:W0:Y:S01]  /*00a0*/  LDCU UR6, c[0x0][0x370] ;  /* 0x00006e00ff0677ac */ /* 0x000e220008000800 */
[----:B------:R-:W4:Y:S01]  /*00b0*/  LDCU UR4, c[0x0][0x398] ;  /* 0x00007300ff0477ac */ /* 0x000f220008000800 */
[----:B--2---:R-:W-:-:S02]  /*00c0*/  UISETP.GE.AND UP0, UPT, UR9, 0x1, UPT ;  /* 0x000000010900788c */ /* 0x004fc4000bf06270 */
[----:B0-----:R-:W-:Y:S01]  /*00d0*/  UIMAD UR5, UR5, UR6, URZ ;  /* 0x00000006050572a4 */ /* 0x001fe2000f8e02ff */
[----:B-1----:R-:W-:-:S06]  /*00e0*/  IMAD R42, R3, UR8, R42 ;  /* 0x00000008032a7c24 */ /* 0x002fcc000f8e022a */
[----:B---34-:R-:W-:Y:S05]  /*00f0*/  BRA.U !UP0, `(.L_x_84) ;  /* 0x0000000108707547 */ /* 0x018fea000b800000 */
[----:B------:R-:W0:Y:S01]  /*0100*/  LDCU UR6, c[0x0][0x398] ;  /* 0x00007300ff0677ac */ /* 0x000e220008000800 */
[----:B------:R-:W1:Y:S01]  /*0110*/  LDCU.64 UR14, c[0x0][0x390] ;  /* 0x00007200ff0e77ac */ /* 0x000e620008000a00 */
[----:B------:R-:W2:Y:S01]  /*0120*/  LDCU UR20, c[0x0][0x398] ;  /* 0x00007300ff1477ac */ /* 0x000ea20008000800 */
[----:B------:R-:W3:Y:S01]  /*0130*/  LDCU.128 UR16, c[0x0][0x380] ;  /* 0x00007000ff1077ac */ /* 0x000ee20008000c00 */
[----:B------:R-:W-:-:S05]  /*0140*/  UMOV UR4, URZ ;  /* 0x000000ff00047c82 */ /* 0x000fca0008000000 */
.L_x_85:
[----:B---3--:R-:W-:Y:S02]  /*0150*/  UIMAD.WIDE.U32 UR12, UR4, 0x4, UR18 ;  /* 0x00000004040c78a5 */ /* 0x008fe4000f8e0012 */
[----:B------:R-:W-:-:S04]  /*0160*/  UIMAD.WIDE.U32 UR8, UR4, 0x4, UR16 ;  /* 0x00000004040878a5 */ /* 0x000fc8000f8e0010 */
[----:B------:R-:W-:Y:S02]  /*0170*/  IMAD.U32 R4, RZ, RZ, UR12 ;  /* 0x0000000cff047e24 */ /* 0x000fe4000f8e00ff */
[----:B------:R-:W-:Y:S01]  /*0180*/  IMAD.U32 R5, RZ, RZ, UR13 ;  /* 0x0000000dff057e24 */ /* 0x000fe2000f8e00ff */
[----:B-1----:R-:W-:Y:S01]  /*0190*/  UIMAD.WIDE.U32 UR12, UR4, 0x4, UR14 ;  /* 0x00000004040c78a5 */ /* 0x002fe2000f8e000e */
[----:B------:R-:W-:Y:S02]  /*01a0*/  IMAD.U32 R2, RZ, RZ, UR8 ;  /* 0x00000008ff027e24 */ /* 0x000fe4000f8e00ff */
[----:B------:R-:W-:Y:S01]  /*01b0*/  IMAD.U32 R3, RZ, RZ, UR9 ;  /* 0x00000009ff037e24 */ /* 0x000fe2000f8e00ff */
[----:B------:R-:W3:Y:S02]  /*01c0*/  LDG.E.CONSTANT R4, desc[UR10][R4.64] ;  /* 0x0000000a04047981 */ /* 0x000ee4000c1e9900 */
[----:B------:R-:W-:Y:S02]  /*01d0*/  IMAD.U32 R6, RZ, RZ, UR12 ;  /* 0x0000000cff067e24 */ /* 0x000fe4000f8e00ff */
[----:B------:R-:W-:Y:S01]  /*01e0*/  IMAD.U32 R7, RZ, RZ, UR13 ;  /* 0x0000000dff077e24 */ /* 0x000fe2000f8e00ff */
[----:B------:R-:W4:Y:S04]  /*01f0*/  LDG.E.CONSTANT R2, desc[UR10][R2.64] ;  /* 0x0000000a02027981 */ /* 0x000f28000c1e9900 */
[----:B------:R-:W5:Y:S01]  /*0200*/  LDG.E.CONSTANT R6, desc[UR10][R6.64] ;  /* 0x0000000a06067981 */ /* 0x000f62000c1e9900 */
[----:B---3--:R-:W-:-:S04]  /*0210*/  FSETP.NAN.AND P0, PT, |R4|, |R4|, PT ;  /* 0x400000040400720b */ /* 0x008fc80003f08200 */
[----:B----4-:R-:W-:-:S04]  /*0220*/  FSETP.NUM.AND P0, PT, |R2|, |R2|, !P0 ;  /* 0x400000020200720b */ /* 0x010fc80004707200 */
[C---:B-----5:R-:W-:Y:S02]  /*0230*/  FSETP.NUM.AND P0, PT, |R6|.reuse, |R6|, P0 ;  /* 0x400000060600720b */ /* 0x060fe40000707200 */
[----:B------:R-:W-:Y:S02]  /*0240*/  FSETP.NEU.AND P1, PT, |R6|, +INF , PT ;  /* 0x7f8000000600780b */ /* 0x000fe40003f2d200 */
[----:B------:R-:W-:-:S04]  /*0250*/  FSETP.NEU.AND P0, PT, |R2|, +INF , P0 ;  /* 0x7f8000000200780b */ /* 0x000fc8000070d200 */
[----:B------:R-:W-:-:S13]  /*0260*/  FSETP.NEU.AND P0, PT, |R4|, +INF , P0 ;  /* 0x7f8000000400780b */ /* 0x000fda000070d200 */
[----:B------:R-:W-:Y:S05]  /*0270*/  @P0 BRA P1, `(.L_x_84) ;  /* 0x0000000000100947 */ /* 0x000fea0000800000 */
[----:B------:R-:W-:-:S04]  /*0280*/  UIADD3 UR4, UPT, UPT, UR4, 0x1, URZ ;  /* 0x0000000104047890 */ /* 0x000fc8000fffe0ff */
[----:B--2---:R-:W-:-:S09]  /*0290*/  UISETP.NE.AND UP0, UPT, UR4, UR20, UPT ;  /* 0x000000140400728c */ /* 0x004fd2000bf05270 */
[----:B------:R-:W-:Y:S05]  /*02a0*/  BRA.U UP0, `(.L_x_85) ;  /* 0xfffffffd00a87547 */ /* 0x000fea000b83ffff */
[----:B0-----:R-:W-:-:S05]  /*02b0*/  UMOV UR4, UR6 ;  /* 0x0000000600047c82 */ /* 0x001fca0008000000 */
.L_x_84:
[----:B0-----:R-:W0:Y:S02]  /*02c0*/  LDCU UR6, c[0x0][0x398] ;  /* 0x00007300ff0677ac */ /* 0x001e240008000800 */
[----:B0-----:R-:W-:-:S09]  /*02d0*/  UISETP.GE.AND UP0, UPT, UR4, UR6, UPT ;  /* 0x000000060400728c */ /* 0x001fd2000bf06270 */
[----:B------:R-:W-:Y:S05]  /*02e0*/  BRA.U !UP0, `(.L_x_86) ;  /* 0x0000000508ac7547 */ /* 0x000fea000b800000 */
[----:B------:R-:W0:Y:S02]  /*02f0*/  LDCU UR8, c[0x0][0x3b8] ;  /* 0x00007700ff0877ac */ /* 0x000e240008000800 */
[----:B0-----:R-:W-:-:S13]  /*0300*/  ISETP.GE.AND P0, PT, R42, UR8, PT ;  /* 0x000000082a007c0c */ /* 0x001fda000bf06270 */
[----:B--2---:R-:W-:Y:S05]  /*0310*/  @P0 EXIT ;  /* 0x000000000000094d */ /* 0x004fea0003800000 */
[----:B------:R-:W-:-:S06]  /*0320*/  UISETP.GE.AND UP0, UPT, UR6, 0x1, UPT ;  /* 0x000000010600788c */ /* 0x000fcc000bf06270 */
[----:B------:R-:W-:-:S13]  /*0330*/  PLOP3.LUT P0, PT, PT, PT, UP0, 0x80, 0x8 ;  /* 0x000000000008781c */ /* 0x000fda0003f0f008 */
[----:B------:R-:W-:Y:S05]  /*0340*/  @!P0 EXIT ;  /* 0x000000000000894d */ /* 0x000fea0003800000 */
[----:B------:R-:W-:Y:S01]  /*0350*/  BSSY.RECONVERGENT B0, `(.L_x_87) ;  /* 0x0000063000007945 */ /* 0x000fe20003800200 */
[----:B------:R-:W0:Y:S01]  /*0360*/  LDCU.128 UR12, c[0x0][0x3d0] ;  /* 0x00007a00ff0c77ac */ /* 0x000e220008000c00 */
[----:B------:R-:W1:Y:S01]  /*0370*/  LDCU.128 UR16, c[0x0][0x3c0] ;  /* 0x00007800ff1077ac */ /* 0x000e620008000c00 */
[----:B------:R-:W-:Y:S02]  /*0380*/  ULOP3.LUT UR4, UR6, 0x3, URZ, 0xc0, !UPT ;  /* 0x0000000306047892 */ /* 0x000fe4000f8ec0ff */
[----:B------:R-:W-:-:S12]  /*0390*/  ULOP3.LUT UR7, UR6, 0x7ffffffc, URZ, 0xc0, !UPT ;  /* 0x7ffffffc06077892 */ /* 0x000fd8000f8ec0ff */
.L_x_92:
[----:B--2---:R-:W2:Y:S01]  /*03a0*/  LDC R13, c[0x0][0x398] ;  /* 0x0000e600ff0d7b82 */ /* 0x004ea20000000800 */
[----:B------:R-:W-:Y:S01]  /*03b0*/  IMAD.MOV.U32 R0, RZ, RZ, RZ ;  /* 0x000000ffff007224 */ /* 0x000fe200078e00ff */
[----:B--2---:R-:W-:-:S13]  /*03c0*/  ISETP.GE.U32.AND P0, PT, R13, 0x4, PT ;  /* 0x000000040d00780c */ /* 0x004fda0003f06070 */
[----:B---34-:R-:W-:Y:S05]  /*03d0*/  @!P0 BRA `(.L_x_88) ;  /* 0x00000000008c8947 */ /* 0x018fea0003800000 */
[----:B------:R-:W-:-:S07]  /*03e0*/  IMAD.MOV.U32 R0, RZ, RZ, RZ ;  /* 0x000000ffff007224 */ /* 0x000fce00078e00ff */
.L_x_89:
[----:B--2---:R-:W-:Y:S02]  /*03f0*/  IMAD.MOV.U32 R2, RZ, RZ, R0 ;  /* 0x000000ffff027224 */ /* 0x004fe400078e0000 */
[----:B------:R-:W-:Y:S02]  /*0400*/  IMAD.MOV.U32 R3, RZ, RZ, RZ ;  /* 0x000000ffff037224 */ /* 0x000fe400078e00ff */
[----:B------:R-:W-:Y:S02]  /*0410*/  IMAD.MOV.U32 R11, RZ, RZ, 0x7fffffff ;  /* 0x7fffffffff0b7424 */ /* 0x000fe400078e00ff */
[----:B------:R-:W-:-:S04]  /*0420*/  IMAD.WIDE R2, R42, R13, R2 ;  /* 0x0000000d2a027225 */ /* 0x000fc800078e0202 */
[C---:B------:R-:W-:Y:S01]  /*0430*/  IMAD.SHL.U32 R8, R2.reuse, 0x4, RZ ;  /* 0x0000000402087824 */ /* 0x040fe200078e00ff */
[----:B------:R-:W-:Y:S01]  /*0440*/  SHF.L.U64.HI R9, R2, 0x2, R3 ;  /* 0x0000000202097819 */ /* 0x000fe20000010203 */
[----:B------:R-:W-:-:S03]  /*0450*/  VIADD R0, R0, 0x4 ;  /* 0x0000000400007836 */ /* 0x000fc60000000000 */
[C---:B0-----:R-:W-:Y:S02]  /*0460*/  IADD3 R2, P0, PT, R8.reuse, UR14, RZ ;  /* 0x0000000e08027c10 */ /* 0x041fe4000ff1e0ff */
[C---:B------:R-:W-:Y:S02]  /*0470*/  IADD3 R4, P1, PT, R8.reuse, UR12, RZ ;  /* 0x0000000c08047c10 */ /* 0x040fe4000ff3e0ff */
[C---:B-1----:R-:W-:Y:S02]  /*0480*/  IADD3 R6, P2, PT, R8.reuse, UR18, RZ ;  /* 0x0000001208067c10 */ /* 0x042fe4000ff5e0ff */
[----:B------:R-:W-:Y:S02]  /*0490*/  IADD3 R8, P3, PT, R8, UR16, RZ ;  /* 0x0000001008087c10 */ /* 0x000fe4000ff7e0ff */
[C---:B------:R-:W-:Y:S02]  /*04a0*/  IADD3.X R3, PT, PT, R9.reuse, UR15, RZ, P0, !PT ;  /* 0x0000000f09037c10 */ /* 0x040fe400087fe4ff */
[----:B------:R-:W-:-:S02]  /*04b0*/  IADD3.X R5, PT, PT, R9, UR13, RZ, P1, !PT ;  /* 0x0000000d09057c10 */ /* 0x000fc40008ffe4ff */
[C---:B------:R-:W-:Y:S01]  /*04c0*/  IADD3.X R7, PT, PT, R9.reuse, UR19, RZ, P2, !PT ;  /* 0x0000001309077c10 */ /* 0x040fe200097fe4ff */
[----:B------:R2:W-:Y:S01]  /*04d0*/  STG.E desc[UR10][R2.64], R11 ;  /* 0x0000000b02007986 */ /* 0x0005e2000c10190a */
[----:B------:R-:W-:Y:S02]  /*04e0*/  IADD3.X R9, PT, PT, R9, UR17, RZ, P3, !PT ;  /* 0x0000001109097c10 */ /* 0x000fe40009ffe4ff */
[----:B------:R-:W-:Y:S01]  /*04f0*/  ISETP.NE.AND P0, PT, R0, UR7, PT ;  /* 0x0000000700007c0c */ /* 0x000fe2000bf05270 */
[----:B------:R2:W-:Y:S04]  /*0500*/  STG.E desc[UR10][R4.64], R11 ;  /* 0x0000000b04007986 */ /* 0x0005e8000c10190a */
        /* <DEDUP_REMOVED lines=13> */
[----:B------:R2:W-:Y:S01]  /*05e0*/  STG.E desc[UR10][R8.64+0xc], R11 ;  /* 0x00000c0b08007986 */ /* 0x0005e2000c10190a */
[----:B------:R-:W-:Y:S05]  /*05f0*/  @P0 BRA `(.L_x_89) ;  /* 0xfffffffc007c0947 */ /* 0x000fea000383ffff */
[----:B------:R-:W-:-:S07]  /*0600*/  IMAD.U32 R0, RZ, RZ, UR7 ;  /* 0x00000007ff007e24 */ /* 0x000fce000f8e00ff */
.L_x_88:
[----:B------:R-:W-:-:S09]  /*0610*/  UISETP.NE.AND UP0, UPT, UR4, URZ, UPT ;  /* 0x000000ff0400728c */ /* 0x000fd2000bf05270 */
[----:B------:R-:W-:Y:S05]  /*0620*/  BRA.U !UP0, `(.L_x_90) ;  /* 0x0000000108c47547 */ /* 0x000fea000b800000 */
[----:B------:R-:W-:Y:S01]  /*0630*/  UISETP.NE.AND UP0, UPT, UR4, 0x1, UPT ;  /* 0x000000010400788c */ /* 0x000fe2000bf05270 */
[----:B------:R-:W-:-:S08]  /*0640*/  LOP3.LUT P0, RZ, R13, 0x1, RZ, 0xc0, !PT ;  /* 0x000000010dff7812 */ /* 0x000fd0000780c0ff */
[----:B------:R-:W-:Y:S05]  /*0650*/  BRA.U !UP0, `(.L_x_91) ;  /* 0x0000000108647547 */ /* 0x000fea000b800000 */
[----:B------:R-:W3:Y:S01]  /*0660*/  LDCU.128 UR20, c[0x0][0x3d0] ;  /* 0x00007a00ff1477ac */ /* 0x000ee20008000c00 */
[----:B--2---:R-:W-:Y:S02]  /*0670*/  IMAD.MOV.U32 R2, RZ, RZ, R0 ;  /* 0x000000ffff027224 */ /* 0x004fe400078e0000 */
[----:B------:R-:W-:Y:S01]  /*0680*/  IMAD.MOV.U32 R3, RZ, RZ, RZ ;  /* 0x000000ffff037224 */ /* 0x000fe200078e00ff */
[----:B------:R-:W2:Y:S01]  /*0690*/  LDCU.128 UR24, c[0x0][0x3c0] ;  /* 0x00007800ff1877ac */ /* 0x000ea20008000c00 */
[----:B------:R-:W-:Y:S02]  /*06a0*/  IMAD.MOV.U32 R11, RZ, RZ, 0x7fffffff ;  /* 0x7fffffffff0b7424 */ /* 0x000fe400078e00ff */
[----:B------:R-:W-:-:S04]  /*06b0*/  IMAD.WIDE R2, R42, R13, R2 ;  /* 0x0000000d2a027225 */ /* 0x000fc800078e0202 */
[C---:B------:R-:W-:Y:S01]  /*06c0*/  IMAD.SHL.U32 R8, R2.reuse, 0x4, RZ ;  /* 0x0000000402087824 */ /* 0x040fe200078e00ff */
[----:B------:R-:W-:Y:S01]  /*06d0*/  SHF.L.U64.HI R9, R2, 0x2, R3 ;  /* 0x0000000202097819 */ /* 0x000fe20000010203 */
[----:B------:R-:W-:-:S03]  /*06e0*/  VIADD R0, R0, 0x2 ;  /* 0x0000000200007836 */ /* 0x000fc60000000000 */
[C---:B---3--:R-:W-:Y:S02]  /*06f0*/  IADD3 R2, P1, PT, R8.reuse, UR22, RZ ;  /* 0x0000001608027c10 */ /* 0x048fe4000ff3e0ff */
[C---:B------:R-:W-:Y:S02]  /*0700*/  IADD3 R4, P2, PT, R8.reuse, UR20, RZ ;  /* 0x0000001408047c10 */ /* 0x040fe4000ff5e0ff */
[C---:B--2---:R-:W-:Y:S02]  /*0710*/  IADD3 R6, P3, PT, R8.reuse, UR26, RZ ;  /* 0x0000001a08067c10 */ /* 0x044fe4000ff7e0ff */
[----:B------:R-:W-:Y:S02]  /*0720*/  IADD3 R8, P4, PT, R8, UR24, RZ ;  /* 0x0000001808087c10 */ /* 0x000fe4000ff9e0ff */
[C---:B------:R-:W-:Y:S02]  /*0730*/  IADD3.X R3, PT, PT, R9.reuse, UR23, RZ, P1, !PT ;  /* 0x0000001709037c10 */ /* 0x040fe40008ffe4ff */
[----:B------:R-:W-:-:S02]  /*0740*/  IADD3.X R5, PT, PT, R9, UR21, RZ, P2, !PT ;  /* 0x0000001509057c10 */ /* 0x000fc400097fe4ff */
[C---:B------:R-:W-:Y:S01]  /*0750*/  IADD3.X R7, PT, PT, R9.reuse, UR27, RZ, P3, !PT ;  /* 0x0000001b09077c10 */ /* 0x040fe20009ffe4ff */
[----:B------:R3:W-:Y:S01]  /*0760*/  STG.E desc[UR10][R2.64], R11 ;  /* 0x0000000b02007986 */ /* 0x0007e2000c10190a */
[----:B------:R-:W-:-:S03]  /*0770*/  IADD3.X R9, PT, PT, R9, UR25, RZ, P4, !PT ;  /* 0x0000001909097c10 */ /* 0x000fc6000a7fe4ff */
[----:B------:R3:W-:Y:S04]  /*0780*/  STG.E desc[UR10][R4.64], R11 ;  /* 0x0000000b04007986 */ /* 0x0007e8000c10190a */
[----:B------:R3:W-:Y:S04]  /*0790*/  STG.E desc[UR10][R6.64], R11 ;  /* 0x0000000b06007986 */ /* 0x0007e8000c10190a */
[----:B------:R3:W-:Y:S04]  /*07a0*/  STG.E desc[UR10][R8.64], R11 ;  /* 0x0000000b08007986 */ /* 0x0007e8000c10190a */
[----:B------:R3:W-:Y:S04]  /*07b0*/  STG.E desc[UR10][R2.64+0x4], R11 ;  /* 0x0000040b02007986 */ /* 0x0007e8000c10190a */
[----:B------:R3:W-:Y:S04]  /*07c0*/  STG.E desc[UR10][R4.64+0x4], R11 ;  /* 0x0000040b04007986 */ /* 0x0007e8000c10190a */
[----:B------:R3:W-:Y:S04]  /*07d0*/  STG.E desc[UR10][R6.64+0x4], R11 ;  /* 0x0000040b06007986 */ /* 0x0007e8000c10190a */
[----:B------:R3:W-:Y:S02]  /*07e0*/  STG.E desc[UR10][R8.64+0x4], R11 ;  /* 0x0000040b08007986 */ /* 0x0007e4000c10190a */
.L_x_91:
[----:B------:R-:W-:Y:S05]  /*07f0*/  @!P0 BRA `(.L_x_90) ;  /* 0x0000000000508947 */ /* 0x000fea0003800000 */
[----:B------:R-:W4:Y:S01]  /*0800*/  LDCU.128 UR20, c[0x0][0x3d0] ;  /* 0x00007a00ff1477ac */ /* 0x000f220008000c00 */
[----:B--23--:R-:W-:Y:S02]  /*0810*/  IMAD.MOV.U32 R2, RZ, RZ, R0 ;  /* 0x000000ffff027224 */ /* 0x00cfe400078e0000 */
[----:B------:R-:W-:Y:S01]  /*0820*/  IMAD.MOV.U32 R3, RZ, RZ, RZ ;  /* 0x000000ffff037224 */ /* 0x000fe200078e00ff */
[----:B------:R-:W2:Y:S01]  /*0830*/  LDCU.128 UR24, c[0x0][0x3c0] ;  /* 0x00007800ff1877ac */ /* 0x000ea20008000c00 */
[----:B------:R-:W-:Y:S02]  /*0840*/  IMAD.MOV.U32 R11, RZ, RZ, 0x7fffffff ;  /* 0x7fffffffff0b7424 */ /* 0x000fe400078e00ff */
[----:B------:R-:W-:-:S04]  /*0850*/  IMAD.WIDE R2, R42, R13, R2 ;  /* 0x0000000d2a027225 */ /* 0x000fc800078e0202 */
[C---:B------:R-:W-:Y:S01]  /*0860*/  IMAD.SHL.U32 R8, R2.reuse, 0x4, RZ ;  /* 0x0000000402087824 */ /* 0x040fe200078e00ff */
[----:B------:R-:W-:-:S04]  /*0870*/  SHF.L.U64.HI R0, R2, 0x2, R3 ;  /* 0x0000000202007819 */ /* 0x000fc80000010203 */
[C---:B----4-:R-:W-:Y:S02]  /*0880*/  IADD3 R2, P0, PT, R8.reuse, UR22, RZ ;  /* 0x0000001608027c10 */ /* 0x050fe4000ff1e0ff */
        /* <DEDUP_REMOVED lines=10> */
[----:B------:R4:W-:Y:S02]  /*0930*/  STG.E desc[UR10][R8.64], R11 ;  /* 0x0000000b08007986 */ /* 0x0009e4000c10190a */
.L_x_90:
[----:B------:R-:W5:Y:S01]  /*0940*/  LDCU UR6, c[0x0][0x3b8] ;  /* 0x00007700ff0677ac */ /* 0x000f620008000800 */
[----:B------:R-:W-:-:S05]  /*0950*/  VIADD R42, R42, UR5 ;  /* 0x000000052a2a7c36 */ /* 0x000fca0008000000 */
[----:B-----5:R-:W-:-:S13]  /*0960*/  ISETP.GE.AND P0, PT, R42, UR6, PT ;  /* 0x000000062a007c0c */ /* 0x020fda000bf06270 */
[----:B------:R-:W-:Y:S05]  /*0970*/  @!P0 BRA `(.L_x_92) ;  /* 0xfffffff800888947 */ /* 0x000fea000383ffff */
[----:B01----:R-:W-:Y:S05]  /*0980*/  BSYNC.RECONVERGENT B0 ;  /* 0x0000000000007941 */ /* 0x003fea0003800200 */
.L_x_87:
[----:B------:R-:W-:Y:S05]  /*0990*/  EXIT ;  /* 0x000000000000794d */ /* 0x000fea0003800000 */
.L_x_86:
[----:B------:R-:W0:Y:S02]  /*09a0*/  LDCU UR8, c[0x0][0x3b8] ;  /* 0x00007700ff0877ac */ /* 0x000e240008000800 */
[----:B0-----:R-:W-:-:S13]  /*09b0*/  ISETP.GE.AND P0, PT, R42, UR8, PT ;  /* 0x000000082a007c0c */ /* 0x001fda000bf06270 */
[----:B--2---:R-:W-:Y:S05]  /*09c0*/  @P0 EXIT ;  /* 0x000000000000094d */ /* 0x004fea0003800000 */
[----:B------:R-:W0:Y:S01]  /*09d0*/  LDC R7, c[0x0][0x398] ;  /* 0x0000e600ff077b82 */ /* 0x000e220000000800 */
[----:B------:R-:W-:Y:S01]  /*09e0*/  UISETP.GT.AND UP0, UPT, UR6, URZ, UPT ;  /* 0x000000ff0600728c */ /* 0x000fe2000bf04270 */
[----:B------:R-:W1:Y:S01]  /*09f0*/  LDCU UR9, c[0x0][0x3b8] ;  /* 0x00007700ff0977ac */ /* 0x000e620008000800 */
[----:B------:R-:W2:Y:S05]  /*0a00*/  LDCU.128 UR12, c[0x0][0x3d0] ;  /* 0x00007a00ff0c77ac */ /* 0x000eaa0008000c00 */
[----:B------:R-:W3:Y:S01]  /*0a10*/  LDC.64 R2, c[0x0][0x3a0] ;  /* 0x0000e800ff027b82 */ /* 0x000ee20000000a00 */
[----:B------:R-:W4:Y:S01]  /*0a20*/  LDCU.128 UR16, c[0x0][0x3c0] ;  /* 0x00007800ff1077ac */ /* 0x000f220008000c00 */
[----:B------:R-:W-:-:S06]  /*0a30*/  UIADD3 UR8, UPT, UPT, UR4, 0x1, URZ ;  /* 0x0000000104087890 */ /* 0x000fcc000fffe0ff */
[----:B------:R-:W0:Y:S01]  /*0a40*/  LDC.64 R4, c[0x0][0x3a8] ;  /* 0x0000ea00ff047b82 */ /* 0x000e220000000a00 */
[----:B------:R-:W-:Y:S05]  /*0a50*/  BRA.U UP0, `(.L_x_93) ;  /* 0x0000000500987547 */ /* 0x000fea000b800000 */
[----:B------:R-:W-:Y:S01]  /*0a60*/  BSSY.RECONVERGENT B0, `(.L_x_94) ;  /* 0x0000064000007945 */ /* 0x000fe20003800200 */
.L_x_101:
[----:B0--3--:R-:W-:-:S04]  /*0a70*/  IMAD.WIDE R10, R42, 0x4, R4 ;  /* 0x000000042a0a7825 */ /* 0x009fc800078e0204 */
[----:B---3--:R-:W-:Y:S02]  /*0a80*/  IMAD.WIDE R8, R42, 0x4, R2 ;  /* 0x000000042a087825 */ /* 0x008fe400078e0202 */
[----:B------:R-:W3:Y:S04]  /*0a90*/  LDG.E.CONSTANT R10, desc[UR10][R10.64] ;  /* 0x0000000a0a0a7981 */ /* 0x000ee8000c1e9900 */
[----:B------:R-:W5:Y:S01]  /*0aa0*/  LDG.E.CONSTANT R8, desc[UR10][R8.64] ;  /* 0x0000000a08087981 */ /* 0x000f62000c1e9900 */
[----:B------:R-:W-:Y:S01]  /*0ab0*/  BSSY.RECONVERGENT B1, `(.L_x_95) ;  /* 0x000005b000017945 */ /* 0x000fe20003800200 */
[----:B---3--:R-:W-:-:S05]  /*0ac0*/  VIADD R13, R10, 0xfffffeff ;  /* 0xfffffeff0a0d7836 */ /* 0x008fca0000000000 */
[----:B-----5:R-:W-:-:S04]  /*0ad0*/  VIADDMNMX.U32 R13, R8, 0xfffffeff, R13, PT ;  /* 0xfffffeff080d7846 */ /* 0x020fc8000380000d */
[----:B------:R-:W-:-:S13]  /*0ae0*/  ISETP.GE.U32.AND P0, PT, R13, -0x100, PT ;  /* 0xffffff000d00780c */ /* 0x000fda0003f06070 */
[----:B------:R-:W-:Y:S05]  /*0af0*/  @!P0 BRA `(.L_x_96) ;  /* 0x0000000400588947 */ /* 0x000fea0003800000 */
[----:B------:R-:W-:-:S04]  /*0b00*/  VIADDMNMX R0, R10, UR8, R7, PT ;  /* 0x000000080a007c46 */ /* 0x000fc8000b800107 */
[----:B------:R-:W-:-:S13]  /*0b10*/  ISETP.GE.AND P0, PT, R0, 0x1, PT ;  /* 0x000000010000780c */ /* 0x000fda0003f06270 */
[----:B------:R-:W-:Y:S05]  /*0b20*/  @!P0 BRA `(.L_x_96) ;  /* 0x00000004004c8947 */ /* 0x000fea0003800000 */
[C---:B------:R-:W-:Y:S01]  /*0b30*/  ISETP.GE.U32.AND P0, PT, R0.reuse, 0x4, PT ;  /* 0x000000040000780c */ /* 0x040fe20003f06070 */
[----:B------:R-:W-:Y:S01]  /*0b40*/  BSSY.RECONVERGENT B2, `(.L_x_97) ;  /* 0x0000022000027945 */ /* 0x000fe20003800200 */
[----:B------:R-:W-:Y:S01]  /*0b50*/  LOP3.LUT R18, R0, 0x3, RZ, 0xc0, !PT ;  /* 0x0000000300127812 */ /* 0x000fe200078ec0ff */
[----:B------:R-:W-:Y:S02]  /*0b60*/  IMAD.MOV.U32 R19, RZ, RZ, RZ ;  /* 0x000000ffff137224 */ /* 0x000fe400078e00ff */
[----:B------:R-:W-:Y:S01]  /*0b70*/  IMAD.WIDE R16, R42, R7, RZ ;  /* 0x000000072a107225 */ /* 0x000fe200078e02ff */
[----:B------:R-:W-:-:S07]  /*0b80*/  ISETP.NE.AND P1, PT, R18, RZ, PT ;  /* 0x000000ff1200720c */ /* 0x000fce0003f25270 */
[----:B------:R-:W-:Y:S06]  /*0b90*/  @!P0 BRA `(.L_x_98) ;  /* 0x0000000000708947 */ /* 0x000fec0003800000 */
[C---:B------:R-:W-:Y:S01]  /*0ba0*/  IMAD.SHL.U32 R14, R16.reuse, 0x4, RZ ;  /* 0x00000004100e7824 */ /* 0x040fe200078e00ff */
[----:B------:R-:W-:Y:S01]  /*0bb0*/  SHF.L.U64.HI R6, R16, 0x2, R17 ;  /* 0x0000000210067819 */ /* 0x000fe20000010211 */
[----:B------:R-:W-:Y:S02]  /*0bc0*/  IMAD.MOV.U32 R21, RZ, RZ, 0x7fffffff ;  /* 0x7fffffffff157424 */ /* 0x000fe400078e00ff */
[----:B------:R-:W-:Y:S01]  /*0bd0*/  IMAD.MOV.U32 R19, RZ, RZ, 0x4 ;  /* 0x00000004ff137424 */ /* 0x000fe200078e00ff */
[C---:B--2---:R-:W-:Y:S02]  /*0be0*/  IADD3 R8, P0, PT, R14.reuse, UR14, RZ ;  /* 0x0000000e0e087c10 */ /* 0x044fe4000ff1e0ff */
[C---:B------:R-:W-:Y:S02]  /*0bf0*/  IADD3 R10, P2, PT, R14.reuse, UR12, RZ ;  /* 0x0000000c0e0a7c10 */ /* 0x040fe4000ff5e0ff */
[C---:B----4-:R-:W-:Y:S02]  /*0c00*/  IADD3 R12, P3, PT, R14.reuse, UR18, RZ ;  /* 0x000000120e0c7c10 */ /* 0x050fe4000ff7e0ff */
[----:B------:R-:W-:-:S02]  /*0c10*/  IADD3 R14, P4, PT, R14, UR16, RZ ;  /* 0x000000100e0e7c10 */ /* 0x000fc4000ff9e0ff */
[C---:B------:R-:W-:Y:S02]  /*0c20*/  IADD3.X R9, PT, PT, R6.reuse, UR15, RZ, P0, !PT ;  /* 0x0000000f06097c10 */ /* 0x040fe400087fe4ff */
[C---:B------:R-:W-:Y:S02]  /*0c30*/  IADD3.X R11, PT, PT, R6.reuse, UR13, RZ, P2, !PT ;  /* 0x0000000d060b7c10 */ /* 0x040fe400097fe4ff */
        /* <DEDUP_REMOVED lines=17> */
[----:B------:R0:W-:Y:S02]  /*0d50*/  STG.E desc[UR10][R14.64+0xc], R21 ;  /* 0x00000c150e007986 */ /* 0x0001e4000c10190a */
.L_x_98:
[----:B-12-4-:R-:W-:Y:S05]  /*0d60*/  BSYNC.RECONVERGENT B2 ;  /* 0x0000000000027941 */ /* 0x016fea0003800200 */
.L_x_97:
[----:B------:R-:W-:Y:S05]  /*0d70*/  @!P1 BRA `(.L_x_96) ;  /* 0x0000000000b89947 */ /* 0x000fea0003800000 */
[----:B------:R-:W-:Y:S01]  /*0d80*/  ISETP.NE.AND P1, PT, R18, 0x1, PT ;  /* 0x000000011200780c */ /* 0x000fe20003f25270 */
[----:B------:R-:W-:Y:S01]  /*0d90*/  BSSY.RECONVERGENT B2, `(.L_x_99) ;  /* 0x000001a000027945 */ /* 0x000fe20003800200 */
[----:B------:R-:W-:-:S04]  /*0da0*/  LOP3.LUT R0, R0, 0x1, RZ, 0xc0, !PT ;  /* 0x0000000100007812 */ /* 0x000fc800078ec0ff */
[----:B------:R-:W-:-:S07]  /*0db0*/  ISETP.NE.U32.AND P0, PT, R0, 0x1, PT ;  /* 0x000000010000780c */ /* 0x000fce0003f05070 */
[----:B------:R-:W-:Y:S06]  /*0dc0*/  @!P1 BRA `(.L_x_100) ;  /* 0x0000000000589947 */ /* 0x000fec0003800000 */
[----:B------:R-:W-:Y:S01]  /*0dd0*/  IADD3 R0, P1, PT, R16, R19, RZ ;  /* 0x0000001310007210 */ /* 0x000fe20007f3e0ff */
[----:B0-----:R-:W-:Y:S02]  /*0de0*/  IMAD.MOV.U32 R21, RZ, RZ, 0x7fffffff ;  /* 0x7fffffffff157424 */ /* 0x001fe400078e00ff */
[----:B------:R-:W-:Y:S02]  /*0df0*/  VIADD R19, R19, 0x2 ;  /* 0x0000000213137836 */ /* 0x000fe40000000000 */
[----:B------:R-:W-:Y:S02]  /*0e00*/  IMAD.X R9, RZ, RZ, R17, P1 ;  /* 0x000000ffff097224 */ /* 0x000fe400008e0611 */
[----:B------:R-:W-:-:S03]  /*0e10*/  IMAD.SHL.U32 R14, R0, 0x4, RZ ;  /* 0x00000004000e7824 */ /* 0x000fc600078e00ff */
[----:B------:R-:W-:Y:S02]  /*0e20*/  SHF.L.U64.HI R0, R0, 0x2, R9 ;  /* 0x0000000200007819 */ /* 0x000fe40000010209 */
[C---:B------:R-:W-:Y:S02]  /*0e30*/  IADD3 R8, P1, PT, R14.reuse, UR14, RZ ;  /* 0x0000000e0e087c10 */ /* 0x040fe4000ff3e0ff */
[C---:B------:R-:W-:Y:S02]  /*0e40*/  IADD3 R10, P2, PT, R14.reuse, UR12, RZ ;  /* 0x0000000c0e0a7c10 */ /* 0x040fe4000ff5e0ff */
[C---:B------:R-:W-:Y:S02]  /*0e50*/  IADD3 R12, P3, PT, R14.reuse, UR18, RZ ;  /* 0x000000120e0c7c10 */ /* 0x040fe4000ff7e0ff */
[----:B------:R-:W-:Y:S02]  /*0e60*/  IADD3 R14, P4, PT, R14, UR16, RZ ;  /* 0x000000100e0e7c10 */ /* 0x000fe4000ff9e0ff */
[----:B------:R-:W-:-:S02]  /*0e70*/  IADD3.X R9, PT, PT, R0, UR15, RZ, P1, !PT ;  /* 0x0000000f00097c10 */ /* 0x000fc40008ffe4ff */
        /* <DEDUP_REMOVED lines=11> */
.L_x_100:
[----:B------:R-:W-:Y:S05]  /*0f30*/  BSYNC.RECONVERGENT B2 ;  /* 0x0000000000027941 */ /* 0x000fea0003800200 */
.L_x_99:
[----:B------:R-:W-:Y:S05]  /*0f40*/  @P0 BRA `(.L_x_96) ;  /* 0x0000000000440947 */ /* 0x000fea0003800000 */
[----:B------:R-:W-:-:S05]  /*0f50*/  IADD3 R0, P0, PT, R16, R19, RZ ;  /* 0x0000001310007210 */ /* 0x000fca0007f1e0ff */
[----:B------:R-:W-:Y:S02]  /*0f60*/  IMAD.X R17, RZ, RZ, R17, P0 ;  /* 0x000000ffff117224 */ /* 0x000fe400000e0611 */
[----:B01----:R-:W-:-:S03]  /*0f70*/  IMAD.SHL.U32 R14, R0, 0x4, RZ ;  /* 0x00000004000e7824 */ /* 0x003fc600078e00ff */
[----:B------:R-:W-:Y:S01]  /*0f80*/  SHF.L.U64.HI R0, R0, 0x2, R17 ;  /* 0x0000000200007819 */ /* 0x000fe20000010211 */
[----:B------:R-:W-:Y:S01]  /*0f90*/  IMAD.MOV.U32 R17, RZ, RZ, 0x7fffffff ;  /* 0x7fffffffff117424 */ /* 0x000fe200078e00ff */
        /* <DEDUP_REMOVED lines=11> */
[----:B------:R3:W-:Y:S02]  /*1050*/  STG.E desc[UR10][R14.64], R17 ;  /* 0x000000110e007986 */ /* 0x0007e4000c10190a */
.L_x_96:
[----:B-12-4-:R-:W-:Y:S05]  /*1060*/  BSYNC.RECONVERGENT B1 ;  /* 0x0000000000017941 */ /* 0x016fea0003800200 */
.L_x_95:
[----:B------:R-:W-:-:S05]  /*1070*/  VIADD R42, R42, UR5 ;  /* 0x000000052a2a7c36 */ /* 0x000fca0008000000 */
[----:B------:R-:W-:-:S13]  /*1080*/  ISETP.GE.AND P0, PT, R42, UR9, PT ;  /* 0x000000092a007c0c */ /* 0x000fda000bf06270 */
[----:B------:R-:W-:Y:S05]  /*1090*/  @!P0 BRA `(.L_x_101) ;  /* 0xfffffff800748947 */ /* 0x000fea000383ffff */
[----:B------:R-:W-:Y:S05]  /*10a0*/  BSYNC.RECONVERGENT B0 ;  /* 0x0000000000007941 */ /* 0x000fea0003800200 */
.L_x_94:
[----:B------:R-:W-:Y:S05]  /*10b0*/  EXIT ;  /* 0x000000000000794d */ /* 0x000fea0003800000 */
.L_x_93:
[----:B------:R-:W-:Y:S01]  /*10c0*/  BSSY.RECONVERGENT B1, `(.L_x_102) ;  /* 0x00003d9000017945 */ /* 0x000fe20003800200 */
[----:B------:R-:W-:Y:S02]  /*10d0*/  ULOP3.LUT UR24, UR6, 0x3, URZ, 0xc0, !UPT ;  /* 0x0000000306187892 */ /* 0x000fe4000f8ec0ff */
[----:B-1----:R-:W-:Y:S02]  /*10e0*/  ULOP3.LUT UR9, UR6, 0x7ffffff8, URZ, 0xc0, !UPT ;  /* 0x7ffffff806097892 */ /* 0x002fe4000f8ec0ff */
[----:B--2---:R-:W-:Y:S02]  /*10f0*/  UIMAD.WIDE UR12, UR6, 0x4, URZ ;  /* 0x00000004060c78a5 */ /* 0x004fe4000f8e02ff */
[----:B------:R-:W-:Y:S02]  /*1100*/  UIADD3 UR14, UPT, UPT, UR7, 0x400, URZ ;  /* 0x00000400070e7890 */ /* 0x000fe4000fffe0ff */
[----:B------:R-:W-:Y:S02]  /*1110*/  UIADD3 UR15, UPT, UPT, UR7, 0x800, URZ ;  /* 0x00000800070f7890 */ /* 0x000fe4000fffe0ff */
[----:B------:R-:W-:-:S02]  /*1120*/  USHF.R.S32.HI UR6, URZ, 0x1f, UR6 ;  /* 0x0000001fff067899 */ /* 0x000fc40008011406 */
[----:B------:R-:W-:-:S12]  /*1130*/  UIADD3 UR7, UPT, UPT, UR7, 0xc00, URZ ;  /* 0x00000c0007077890 */ /* 0x000fd8000fffe0ff */
.L_x_190:
[----:B01234-:R-:W0:Y:S08]  /*1140*/  LDC.64 R4, c[0x0][0x3a0] ;  /* 0x0000e800ff047b82 */ /* 0x01fe300000000a00 */
[----:B------:R-:W1:Y:S08]  /*1150*/  LDC.64 R6, c[0x0][0x3a8] ;  /* 0x0000ea00ff067b82 */ /* 0x000e700000000a00 */
[----:B------:R-:W2:Y:S01]  /*1160*/  LDC.64 R8, c[0x0][0x3b0] ;  /* 0x0000ec00ff087b82 */ /* 0x000ea20000000a00 */
[----:B0-----:R-:W-:-:S07]  /*1170*/  IMAD.WIDE R4, R42, 0x4, R4 ;  /* 0x000000042a047825 */ /* 0x001fce00078e0204 */
[----:B---3--:R-:W0:Y:S01]  /*1180*/  LDC R3, c[0x0][0x398] ;  /* 0x0000e600ff037b82 */ /* 0x008e220000000800 */
[----:B------:R3:W5:Y:S01]  /*1190*/  LDG.E.CONSTANT R43, desc[UR10][R4.64] ;  /* 0x0000000a042b7981 */ /* 0x000762000c1e9900 */
[----:B-1----:R-:W-:-:S05]  /*11a0*/  IMAD.WIDE R6, R42, 0x4, R6 ;  /* 0x000000042a067825 */ /* 0x002fca00078e0206 */
[----:B------:R3:W5:Y:S01]  /*11b0*/  LDG.E.CONSTANT R41, desc[UR10][R6.64] ;  /* 0x0000000a06297981 */ /* 0x000762000c1e9900 */
[----:B--2---:R-:W-:-:S05]  /*11c0*/  IMAD.WIDE R8, R42, 0x4, R8 ;  /* 0x000000042a087825 */ /* 0x004fca00078e0208 */
[----:B------:R3:W5:Y:S01]  /*11d0*/  LDG.E.CONSTANT R17, desc[UR10][R8.64] ;  /* 0x0000000a08117981 */ /* 0x000762000c1e9900 */
[----:B0-----:R-:W-:Y:S01]  /*11e0*/  ISETP.GE.U32.AND P0, PT, R3, 0x8, PT ;  /* 0x000000080300780c */ /* 0x001fe20003f06070 */
[----:B------:R-:W-:Y:S01]  /*11f0*/  IMAD.MOV.U32 R13, RZ, RZ, RZ ;  /* 0x000000ffff0d7224 */ /* 0x000fe200078e00ff */
[----:B------:R-:W-:-:S11]  /*1200*/  SHF.R.S32.HI R18, RZ, 0x1f, R42 ;  /* 0x0000001fff127819 */ /* 0x000fd6000001142a */
[----:B---3--:R-:W-:Y:S05]  /*1210*/  @!P0 BRA `(.L_x_103) ;  /* 0x00000004003c8947 */ /* 0x008fea0003800000 */
[----:B----4-:R-:W0:Y:S01]  /*1220*/  LDCU.128 UR16, c[0x0][0x3d0] ;  /* 0x00007a00ff1077ac */ /* 0x010e220008000c00 */
[----:B------:R-:W-:Y:S01]  /*1230*/  IMAD R0, R42, UR13, RZ ;  /* 0x0000000d2a007c24 */ /* 0x000fe2000f8e02ff */
[----:B------:R-:W1:Y:S03]  /*1240*/  LDCU.128 UR20, c[0x0][0x3c0] ;  /* 0x00007800ff1477ac */ /* 0x000e660008000c00 */
[----:B------:R-:W-:Y:S01]  /*1250*/  IMAD R13, R18, UR12, R0 ;  /* 0x0000000c120d7c24 */ /* 0x000fe2000f8e0200 */
[----:B------:R-:W-:-:S06]  /*1260*/  UIADD3 UR4, UPT, UPT, -UR9, URZ, URZ ;  /* 0x000000ff09047290 */ /* 0x000fcc000fffe1ff */
[----:B------:R-:W-:Y:S02]  /*1270*/  IMAD.U32 R0, RZ, RZ, UR4 ;  /* 0x00000004ff007e24 */ /* 0x000fe4000f8e00ff */
[----:B0-----:R-:W-:Y:S02]  /*1280*/  IMAD.U32 R4, RZ, RZ, UR18 ;  /* 0x00000012ff047e24 */ /* 0x001fe4000f8e00ff */
[----:B------:R-:W-:Y:S02]  /*1290*/  IMAD.U32 R5, RZ, RZ, UR19 ;  /* 0x00000013ff057e24 */ /* 0x000fe4000f8e00ff */
[----:B------:R-:W-:Y:S02]  /*12a0*/  IMAD.U32 R6, RZ, RZ, UR16 ;  /* 0x00000010ff067e24 */ /* 0x000fe4000f8e00ff */
[----:B------:R-:W-:Y:S02]  /*12b0*/  IMAD.U32 R7, RZ, RZ, UR17 ;  /* 0x00000011ff077e24 */ /* 0x000fe4000f8e00ff */
[----:B-1----:R-:W-:-:S02]  /*12c0*/  IMAD.U32 R8, RZ, RZ, UR22 ;  /* 0x00000016ff087e24 */ /* 0x002fc4000f8e00ff */
[----:B------:R-:W-:Y:S02]  /*12d0*/  IMAD.U32 R9, RZ, RZ, UR23 ;  /* 0x00000017ff097e24 */ /* 0x000fe4000f8e00ff */
[----:B------:R-:W-:Y:S02]  /*12e0*/  IMAD.U32 R10, RZ, RZ, UR20 ;  /* 0x00000014ff0a7e24 */ /* 0x000fe4000f8e00ff */
[----:B------:R-:W-:Y:S02]  /*12f0*/  IMAD.U32 R11, RZ, RZ, UR21 ;  /* 0x00000015ff0b7e24 */ /* 0x000fe4000f8e00ff */
[----:B------:R-:W-:-:S04]  /*1300*/  IMAD.WIDE.U32 R4, R42, UR12, R4 ;  /* 0x0000000c2a047c25 */ /* 0x000fc8000f8e0004 */
[----:B------:R-:W-:Y:S01]  /*1310*/  IMAD.WIDE.U32 R6, R42, UR12, R6 ;  /* 0x0000000c2a067c25 */ /* 0x000fe2000f8e0006 */
[----:B------:R-:W-:-:S03]  /*1320*/  IADD3 R16, P0, PT, R4, 0x10, RZ ;  /* 0x0000001004107810 */ /* 0x000fc60007f1e0ff */
[----:B------:R-:W-:Y:S01]  /*1330*/  IMAD.WIDE.U32 R8, R42, UR12, R8 ;  /* 0x0000000c2a087c25 */ /* 0x000fe2000f8e0008 */
[----:B------:R-:W-:-:S03]  /*1340*/  IADD3 R14, P1, PT, R6, 0x10, RZ ;  /* 0x00000010060e7810 */ /* 0x000fc60007f3e0ff */
[----:B------:R-:W-:Y:S01]  /*1350*/  IMAD.WIDE.U32 R10, R42, UR12, R10 ;  /* 0x0000000c2a0a7c25 */ /* 0x000fe2000f8e000a */
[----:B------:R-:W-:-:S03]  /*1360*/  IADD3 R12, P2, PT, R8, 0x10, RZ ;  /* 0x00000010080c7810 */ /* 0x000fc60007f5e0ff */
[----:B------:R-:W-:Y:S01]  /*1370*/  IMAD.X R21, R5, 0x1, R13, P0 ;  /* 0x0000000105157824 */ /* 0x000fe200000e060d */
[----:B------:R-:W-:Y:S01]  /*1380*/  IADD3 R2, P3, PT, R10, 0x10, RZ ;  /* 0x000000100a027810 */ /* 0x000fe20007f7e0ff */
[C---:B------:R-:W-:Y:S02]  /*1390*/  IMAD.X R19, R13.reuse, 0x1, R7, P1 ;  /* 0x000000010d137824 */ /* 0x040fe400008e0607 */
[C---:B------:R-:W-:Y:S02]  /*13a0*/  IMAD.X R15, R13.reuse, 0x1, R9, P2 ;  /* 0x000000010d0f7824 */ /* 0x040fe400010e0609 */
[----:B------:R-:W-:-:S08]  /*13b0*/  IMAD.X R13, R13, 0x1, R11, P3 ;  /* 0x000000010d0d7824 */ /* 0x000fd000018e060b */
.L_x_104:
[----:B0-----:R-:W-:Y:S02]  /*13c0*/  IMAD.MOV.U32 R23, RZ, RZ, 0x7fffffff ;  /* 0x7fffffffff177424 */ /* 0x001fe400078e00ff */
[----:B------:R-:W-:Y:S02]  /*13d0*/  IMAD.MOV.U32 R4, RZ, RZ, R16 ;  /* 0x000000ffff047224 */ /* 0x000fe400078e0010 */
[----:B------:R-:W-:Y:S02]  /*13e0*/  IMAD.MOV.U32 R5, RZ, RZ, R21 ;  /* 0x000000ffff057224 */ /* 0x000fe400078e0015 */
[----:B------:R-:W-:Y:S01]  /*13f0*/  IMAD.MOV.U32 R6, RZ, RZ, R14 ;  /* 0x000000ffff067224 */ /* 0x000fe200078e000e */
[----:B------:R-:W-:Y:S01]  /*1400*/  IADD3 R16, P1, PT, R4, 0x20, RZ ;  /* 0x0000002004107810 */ /* 0x000fe20007f3e0ff */
[----:B------:R-:W-:Y:S01]  /*1410*/  IMAD.MOV.U32 R7, RZ, RZ, R19 ;  /* 0x000000ffff077224 */ /* 0x000fe200078e0013 */
[----:B------:R0:W-:Y:S01]  /*1420*/  STG.E desc[UR10][R4.64+-0x10], R23 ;  /* 0xfffff01704007986 */ /* 0x0001e2000c10190a */
        /* <DEDUP_REMOVED lines=8> */
[----:B------:R-:W-:Y:S01]  /*14b0*/  VIADD R0, R0, 0x8 ;  /* 0x0000000800007836 */ /* 0x000fe20000000000 */
[----:B------:R-:W-:Y:S01]  /*14c0*/  IADD3 R2, P4, PT, R10, 0x20, RZ ;  /* 0x000000200a027810 */ /* 0x000fe20007f9e0ff */
[----:B------:R-:W-:Y:S01]  /*14d0*/  IMAD.X R21, RZ, RZ, R5, P1 ;  /* 0x000000ffff157224 */ /* 0x000fe200008e0605 */
[----:B------:R0:W-:Y:S01]  /*14e0*/  STG.E desc[UR10][R10.64+-0x10], R23 ;  /* 0xfffff0170a007986 */ /* 0x0001e2000c10190a */
[----:B------:R-:W-:Y:S01]  /*14f0*/  IMAD.X R19, RZ, RZ, R7, P2 ;  /* 0x000000ffff137224 */ /* 0x000fe200010e0607 */
[----:B------:R-:W-:Y:S01]  /*1500*/  ISETP.NE.AND P0, PT, R0, RZ, PT ;  /* 0x000000ff0000720c */ /* 0x000fe20003f05270 */
[----:B------:R-:W-:Y:S01]  /*1510*/  IMAD.X R15, RZ, RZ, R9, P3 ;  /* 0x000000ffff0f7224 */ /* 0x000fe200018e0609 */
[----:B------:R0:W-:Y:S01]  /*1520*/  STG.E desc[UR10][R4.64+-0xc], R23 ;  /* 0xfffff41704007986 */ /* 0x0001e2000c10190a */
[----:B------:R-:W-:-:S03]  /*1530*/  IMAD.X R13, RZ, RZ, R11, P4 ;  /* 0x000000ffff0d7224 */ /* 0x000fc600020e060b */
        /* <DEDUP_REMOVED lines=29> */
.L_x_103:
[----:B------:R-:W1:Y:S01]  /*1710*/  LDCU UR4, c[0x0][0x398] ;  /* 0x00007300ff0477ac */ /* 0x000e620008000800 */
[-C--:B0-----:R-:W-:Y:S02]  /*1720*/  IMAD R7, R18, R3.reuse, RZ ;  /* 0x0000000312077224 */ /* 0x081fe400078e02ff */
[C---:B------:R-:W-:Y:S01]  /*1730*/  IMAD.WIDE.U32 R4, R42.reuse, R3, RZ ;  /* 0x000000032a047225 */ /* 0x040fe200078e00ff */
[----:B----4-:R-:W0:Y:S03]  /*1740*/  LDCU.128 UR16, c[0x0][0x3c0] ;  /* 0x00007800ff1077ac */ /* 0x010e260008000c00 */
[----:B------:R-:W-:Y:S01]  /*1750*/  IMAD R7, R42, UR6, R7 ;  /* 0x000000062a077c24 */ /* 0x000fe2000f8e0207 */
[----:B------:R-:W2:Y:S01]  /*1760*/  LDCU.128 UR20, c[0x0][0x3d0] ;  /* 0x00007a00ff1477ac */ /* 0x000ea20008000c00 */
[----:B------:R-:W-:Y:S02]  /*1770*/  IMAD.SHL.U32 R18, R4, 0x4, RZ ;  /* 0x0000000404127824 */ /* 0x000fe400078e00ff */
[----:B------:R-:W-:-:S05]  /*1780*/  IMAD.IADD R5, R5, 0x1, R7 ;  /* 0x0000000105057824 */ /* 0x000fca00078e0207 */
[----:B------:R-:W-:Y:S01]  /*1790*/  SHF.L.U64.HI R4, R4, 0x2, R5 ;  /* 0x0000000204047819 */ /* 0x000fe20000010205 */
[----:B-1----:R-:W-:-:S04]  /*17a0*/  ULOP3.LUT UR4, UR4, 0x7, URZ, 0xc0, !UPT ;  /* 0x0000000704047892 */ /* 0x002fc8000f8ec0ff */
[----:B------:R-:W-:Y:S01]  /*17b0*/  UISETP.NE.AND UP0, UPT, UR4, URZ, UPT ;  /* 0x000000ff0400728c */ /* 0x000fe2000bf05270 */
[C---:B0-----:R-:W-:Y:S02]  /*17c0*/  IADD3 R24, P0, PT, R18.reuse, UR16, RZ ;  /* 0x0000001012187c10 */ /* 0x041fe4000ff1e0ff */
[C---:B------:R-:W-:Y:S02]  /*17d0*/  IADD3 R22, P1, PT, R18.reuse, UR18, RZ ;  /* 0x0000001212167c10 */ /* 0x040fe4000ff3e0ff */
[C---:B--2---:R-:W-:Y:S02]  /*17e0*/  IADD3 R20, P2, PT, R18.reuse, UR20, RZ ;  /* 0x0000001412147c10 */ /* 0x044fe4000ff5e0ff */
[----:B------:R-:W-:Y:S02]  /*17f0*/  IADD3 R18, P3, PT, R18, UR22, RZ ;  /* 0x0000001612127c10 */ /* 0x000fe4000ff7e0ff */
[C---:B------:R-:W-:Y:S02]  /*1800*/  IADD3.X R25, PT, PT, R4.reuse, UR17, RZ, P0, !PT ;  /* 0x0000001104197c10 */ /* 0x040fe400087fe4ff */
[----:B------:R-:W-:-:S02]  /*1810*/  IADD3.X R23, PT, PT, R4, UR19, RZ, P1, !PT ;  /* 0x0000001304177c10 */ /* 0x000fc40008ffe4ff */
[C---:B------:R-:W-:Y:S02]  /*1820*/  IADD3.X R21, PT, PT, R4.reuse, UR21, RZ, P2, !PT ;  /* 0x0000001504157c10 */ /* 0x040fe400097fe4ff */
[----:B------:R-:W-:Y:S01]  /*1830*/  IADD3.X R19, PT, PT, R4, UR23, RZ, P3, !PT ;  /* 0x0000001704137c10 */ /* 0x000fe20009ffe4ff */
[----:B------:R-:W-:Y:S06]  /*1840*/  BRA.U !UP0, `(.L_x_105) ;  /* 0x0000000108d87547 */ /* 0x000fec000b800000 */
[----:B------:R-:W-:Y:S02]  /*1850*/  UIADD3 UR4, UPT, UPT, UR4, -0x1, URZ ;  /* 0xffffffff04047890 */ /* 0x000fe4000fffe0ff */
[----:B------:R-:W-:Y:S02]  /*1860*/  UISETP.NE.AND UP1, UPT, UR24, URZ, UPT ;  /* 0x000000ff1800728c */ /* 0x000fe4000bf25270 */
[----:B------:R-:W-:-:S09]  /*1870*/  UISETP.GE.U32.AND UP0, UPT, UR4, 0x3, UPT ;  /* 0x000000030400788c */ /* 0x000fd2000bf06070 */
[----:B------:R-:W-:Y:S05]  /*1880*/  BRA.U !UP0, `(.L_x_106) ;  /* 0x0000000108587547 */ /* 0x000fea000b800000 */
[----:B------:R-:W-:Y:S02]  /*1890*/  IMAD.MOV.U32 R15, RZ, RZ, 0x7fffffff ;  /* 0x7fffffffff0f7424 */ /* 0x000fe400078e00ff */
[----:B------:R-:W-:-:S04]  /*18a0*/  IMAD.WIDE.U32 R4, R13, 0x4, R18 ;  /* 0x000000040d047825 */ /* 0x000fc800078e0012 */
[C---:B------:R-:W-:Y:S01]  /*18b0*/  IMAD.WIDE.U32 R6, R13.reuse, 0x4, R20 ;  /* 0x000000040d067825 */ /* 0x040fe200078e0014 */
[----:B------:R0:W-:Y:S03]  /*18c0*/  STG.E desc[UR10][R4.64], R15 ;  /* 0x0000000f04007986 */ /* 0x0001e6000c10190a */
[C---:B------:R-:W-:Y:S01]  /*18d0*/  IMAD.WIDE.U32 R8, R13.reuse, 0x4, R22 ;  /* 0x000000040d087825 */ /* 0x040fe200078e0016 */
[----:B------:R0:W-:Y:S03]  /*18e0*/  STG.E desc[UR10][R6.64], R15 ;  /* 0x0000000f06007986 */ /* 0x0001e6000c10190a */
[C---:B------:R-:W-:Y:S01]  /*18f0*/  IMAD.WIDE.U32 R10, R13.reuse, 0x4, R24 ;  /* 0x000000040d0a7825 */ /* 0x040fe200078e0018 */
[----:B------:R0:W-:Y:S03]  /*1900*/  STG.E desc[UR10][R8.64], R15 ;  /* 0x0000000f08007986 */ /* 0x0001e6000c10190a */
[----:B------:R-:W-:Y:S01]  /*1910*/  VIADD R13, R13, 0x4 ;  /* 0x000000040d0d7836 */ /* 0x000fe20000000000 */
        /* <DEDUP_REMOVED lines=13> */
.L_x_106:
[----:B------:R-:W-:Y:S05]  /*19f0*/  BRA.U !UP1, `(.L_x_105) ;  /* 0x00000001096c7547 */ /* 0x000fea000b800000 */
[----:B------:R-:W-:Y:S01]  /*1a00*/  UISETP.NE.AND UP0, UPT, UR24, 0x1, UPT ;  /* 0x000000011800788c */ /* 0x000fe2000bf05270 */
[----:B------:R-:W-:-:S08]  /*1a10*/  LOP3.LUT P0, RZ, R3, 0x1, RZ, 0xc0, !PT ;  /* 0x0000000103ff7812 */ /* 0x000fd0000780c0ff */
[----:B------:R-:W-:Y:S05]  /*1a20*/  BRA.U !UP0, `(.L_x_107) ;  /* 0x0000000108387547 */ /* 0x000fea000b800000 */
[----:B0-----:R-:W-:Y:S02]  /*1a30*/  IMAD.MOV.U32 R11, RZ, RZ, 0x7fffffff ;  /* 0x7fffffffff0b7424 */ /* 0x001fe400078e00ff */
        /* <DEDUP_REMOVED lines=12> */
[----:B------:R1:W-:Y:S02]  /*1b00*/  STG.E desc[UR10][R8.64+0x4], R11 ;  /* 0x0000040b08007986 */ /* 0x0003e4000c10190a */
.L_x_107:
[----:B------:R-:W-:Y:S05]  /*1b10*/  @!P0 BRA `(.L_x_105) ;  /* 0x0000000000248947 */ /* 0x000fea0003800000 */
[----:B01----:R-:W-:Y:S02]  /*1b20*/  IMAD.MOV.U32 R11, RZ, RZ, 0x7fffffff ;  /* 0x7fffffffff0b7424 */ /* 0x003fe400078e00ff */
[----:B------:R-:W-:-:S04]  /*1b30*/  IMAD.WIDE.U32 R2, R13, 0x4, R18 ;  /* 0x000000040d027825 */ /* 0x000fc800078e0012 */
[C---:B------:R-:W-:Y:S01]  /*1b40*/  IMAD.WIDE.U32 R4, R13.reuse, 0x4, R20 ;  /* 0x000000040d047825 */ /* 0x040fe200078e0014 */
[----:B------:R2:W-:Y:S03]  /*1b50*/  STG.E desc[UR10][R2.64], R11 ;  /* 0x0000000b02007986 */ /* 0x0005e6000c10190a */
[C---:B------:R-:W-:Y:S01]  /*1b60*/  IMAD.WIDE.U32 R6, R13.reuse, 0x4, R22 ;  /* 0x000000040d067825 */ /* 0x040fe200078e0016 */
[----:B------:R2:W-:Y:S03]  /*1b70*/  STG.E desc[UR10][R4.64], R11 ;  /* 0x0000000b04007986 */ /* 0x0005e6000c10190a */
[----:B------:R-:W-:Y:S01]  /*1b80*/  IMAD.WIDE.U32 R8, R13, 0x4, R24 ;  /* 0x000000040d087825 */ /* 0x000fe200078e0018 */
[----:B------:R2:W-:Y:S04]  /*1b90*/  STG.E desc[UR10][R6.64], R11 ;  /* 0x0000000b06007986 */ /* 0x0005e8000c10190a */
[----:B------:R2:W-:Y:S02]  /*1ba0*/  STG.E desc[UR10][R8.64], R11 ;  /* 0x0000000b08007986 */ /* 0x0005e4000c10190a */
.L_x_105:
[----:B-----5:R-:W-:Y:S01]  /*1bb0*/  VIADD R0, R41, 0xfffffeff ;  /* 0xfffffeff29007836 */ /* 0x020fe20000000000 */
[----:B------:R-:W-:Y:S04]  /*1bc0*/  BSSY.RECONVERGENT B0, `(.L_x_108) ;  /* 0x0000324000007945 */ /* 0x000fe80003800200 */
[----:B------:R-:W-:-:S04]  /*1bd0*/  VIADDMNMX.U32 R0, R43, 0xfffffeff, R0, PT ;  /* 0xfffffeff2b007846 */ /* 0x000fc80003800000 */
[----:B------:R-:W-:-:S13]  /*1be0*/  ISETP.GE.U32.AND P0, PT, R0, -0x100, PT ;  /* 0xffffff000000780c */ /* 0x000fda0003f06070 */
[----:B------:R-:W-:Y:S05]  /*1bf0*/  @!P0 BRA `(.L_x_109) ;  /* 0x0000003000808947 */ /* 0x000fea0003800000 */
[----:B012---:R-:W-:Y:S01]  /*1c00*/  VIMNMX.U32 R11, PT, PT, R43, 0x2, !PT ;  /* 0x000000022b0b7848 */ /* 0x007fe20007fe0000 */
[----:B------:R-:W-:Y:S01]  /*1c10*/  IMAD.MOV.U32 R40, RZ, RZ, -0x1 ;  /* 0xffffffffff287424 */ /* 0x000fe200078e00ff */
[----:B------:R-:W-:Y:S01]  /*1c20*/  CS2R R12, SRZ ;  /* 0x00000000000c7805 */ /* 0x000fe2000001ff00 */
[----:B------:R-:W-:Y:S02]  /*1c30*/  IMAD.MOV.U32 R16, RZ, RZ, 0x7fffffff ;  /* 0x7fffffffff107424 */ /* 0x000fe400078e00ff */
[----:B------:R-:W-:Y:S02]  /*1c40*/  VIADD R9, R11, 0xffffffff ;  /* 0xffffffff0b097836 */ /* 0x000fe40000000000 */
[----:B------:R-:W-:Y:S02]  /*1c50*/  IMAD.MOV.U32 R15, RZ, RZ, RZ ;  /* 0x000000ffff0f7224 */ /* 0x000fe400078e00ff */
[----:B------:R-:W-:Y:S01]  /*1c60*/  IMAD.MOV.U32 R2, RZ, RZ, RZ ;  /* 0x000000ffff027224 */ /* 0x000fe200078e00ff */
[C---:B------:R-:W-:Y:S01]  /*1c70*/  LOP3.LUT R10, R9.reuse, 0x3, RZ, 0xc0, !PT ;  /* 0x00000003090a7812 */ /* 0x040fe200078ec0ff */
[----:B------:R-:W-:Y:S01]  /*1c80*/  IMAD.MOV.U32 R14, RZ, RZ, -0x1 ;  /* 0xffffffffff0e7424 */ /* 0x000fe200078e00ff */
[----:B------:R-:W-:Y:S01]  /*1c90*/  LOP3.LUT R9, R9, 0xfffffffc, RZ, 0xc0, !PT ;  /* 0xfffffffc09097812 */ /* 0x000fe200078ec0ff */
[----:B------:R-:W-:-:S02]  /*1ca0*/  IMAD.MOV.U32 R4, RZ, RZ, RZ ;  /* 0x000000ffff047224 */ /* 0x000fc400078e00ff */
[----:B------:R-:W-:Y:S02]  /*1cb0*/  IMAD.MOV.U32 R0, RZ, RZ, RZ ;  /* 0x000000ffff007224 */ /* 0x000fe400078e00ff */
[----:B------:R-:W-:-:S07]  /*1cc0*/  VIADD R11, R11, 0xfffffffe ;  /* 0xfffffffe0b0b7836 */ /* 0x000fce0000000000 */
.L_x_182:
[----:B-12---:R-:W0:Y:S01]  /*1cd0*/  LDC.64 R26, c[0x0][0x390] ;  /* 0x0000e400ff1a7b82 */ /* 0x006e220000000a00 */
[C---:B------:R-:W-:Y:S01]  /*1ce0*/  ISETP.GE.U32.AND P0, PT, R15.reuse, 0x2, PT ;  /* 0x000000020f00780c */ /* 0x040fe20003f06070 */
[----:B------:R-:W-:Y:S02]  /*1cf0*/  IMAD.MOV.U32 R8, RZ, RZ, R2 ;  /* 0x000000ffff087224 */ /* 0x000fe400078e0002 */
[----:B------:R-:W-:Y:S02]  /*1d00*/  IMAD.MOV.U32 R2, RZ, RZ, R13 ;  /* 0x000000ffff027224 */ /* 0x000fe400078e000d */
[----:B------:R-:W-:Y:S02]  /*1d10*/  IMAD.MOV.U32 R7, RZ, RZ, R16 ;  /* 0x000000ffff077224 */ /* 0x000fe400078e0010 */
[----:B------:R-:W-:Y:S02]  /*1d20*/  IMAD.MOV.U32 R32, RZ, RZ, R12 ;  /* 0x000000ffff207224 */ /* 0x000fe400078e000c */
[----:B0-----:R-:W-:-:S04]  /*1d30*/  IMAD.WIDE.U32 R26, R15, 0x4, R26 ;  /* 0x000000040f1a7825 */ /* 0x001fc800078e001a */
[----:B------:R-:W-:Y:S05]  /*1d40*/  @!P0 BRA `(.L_x_110) ;  /* 0x0000000800248947 */ /* 0x000fea0003800000 */
[----:B------:R-:W0:Y:S01]  /*1d50*/  LDC.64 R30, c[0x0][0x388] ;  /* 0x0000e200ff1e7b82 */ /* 0x000e220000000a00 */
[----:B------:R-:W2:Y:S07]  /*1d60*/  LDG.E.CONSTANT R6, desc[UR10][R26.64+-0x4] ;  /* 0xfffffc0a1a067981 */ /* 0x000eae000c1e9900 */
[----:B------:R-:W1:Y:S01]  /*1d70*/  LDC.64 R28, c[0x0][0x380] ;  /* 0x0000e000ff1c7b82 */ /* 0x000e620000000a00 */
[----:B0-----:R-:W-:-:S05]  /*1d80*/  IMAD.WIDE.U32 R30, R15, 0x4, R30 ;  /* 0x000000040f1e7825 */ /* 0x001fca00078e001e */
[----:B------:R-:W3:Y:S01]  /*1d90*/  LDG.E.CONSTANT R5, desc[UR10][R30.64+-0x8] ;  /* 0xfffff80a1e057981 */ /* 0x000ee2000c1e9900 */
[----:B-1----:R-:W-:-:S05]  /*1da0*/  IMAD.WIDE.U32 R28, R15, 0x4, R28 ;  /* 0x000000040f1c7825 */ /* 0x002fca00078e001c */
[----:B------:R-:W4:Y:S01]  /*1db0*/  LDG.E.CONSTANT R3, desc[UR10][R28.64+-0x8] ;  /* 0xfffff80a1c037981 */ /* 0x000f22000c1e9900 */
        /* <DEDUP_REMOVED lines=9> */
[----:B------:R-:W2:Y:S04]  /*1e50*/  LDG.E.CONSTANT R30, desc[UR10][R30.64] ;  /* 0x0000000a1e1e7981 */ /* 0x000ea8000c1e9900 */
[----:B------:R-:W3:Y:S01]  /*1e60*/  LDG.E.CONSTANT R36, desc[UR10][R28.64] ;  /* 0x0000000a1c247981 */ /* 0x000ee2000c1e9900 */
[----:B------:R-:W-:Y:S01]  /*1e70*/  IMAD.MOV.U32 R32, RZ, RZ, R12 ;  /* 0x000000ffff207224 */ /* 0x000fe200078e000c */
[----:B--2---:R-:W-:-:S04]  /*1e80*/  FSETP.NE.AND P0, PT, |R30|, +INF , PT ;  /* 0x7f8000001e00780b */ /* 0x004fc80003f05200 */
[----:B---3--:R-:W-:-:S13]  /*1e90*/  FSETP.EQU.OR P0, PT, |R36|, +INF , !P0 ;  /* 0x7f8000002400780b */ /* 0x008fda000470a600 */
[----:B------:R-:W-:Y:S05]  /*1ea0*/  @P0 BRA `(.L_x_111) ;  /* 0x0000000400c80947 */ /* 0x000fea0003800000 */
[----:B------:R-:W-:Y:S01]  /*1eb0*/  FSETP.GT.AND P0, PT, R6, R3, PT ;  /* 0x000000030600720b */ /* 0x000fe20003f04000 */
[----:B------:R-:W-:-:S03]  /*1ec0*/  IMAD.MOV.U32 R32, RZ, RZ, R12 ;  /* 0x000000ffff207224 */ /* 0x000fc600078e000c */
[----:B------:R-:W-:-:S13]  /*1ed0*/  FSETP.LEU.OR P0, PT, R30, R3, !P0 ;  /* 0x000000031e00720b */ /* 0x000fda000470b400 */
[----:B------:R-:W-:Y:S05]  /*1ee0*/  @P0 BRA `(.L_x_112) ;  /* 0x0000000000dc0947 */ /* 0x000fea0003800000 */
[----:B------:R-:W-:Y:S01]  /*1ef0*/  ISETP.GE.AND P0, PT, R12, R43, PT ;  /* 0x0000002b0c00720c */ /* 0x000fe20003f06270 */
[----:B------:R-:W-:-:S12]  /*1f00*/  BSSY.RECONVERGENT B3, `(.L_x_112) ;  /* 0x0000035000037945 */ /* 0x000fd80003800200 */
[----:B------:R-:W-:Y:S05]  /*1f10*/  @!P0 BRA `(.L_x_113) ;  /* 0x0000000000b88947 */ /* 0x000fea0003800000 */
[----:B------:R-:W-:Y:S01]  /*1f20*/  ISETP.NE.AND P0, PT, R43, 0x1, PT ;  /* 0x000000012b00780c */ /* 0x000fe20003f05270 */
[----:B------:R-:W-:-:S12]  /*1f30*/  BSSY.RECONVERGENT B4, `(.L_x_114) ;  /* 0x0000027000047945 */ /* 0x000fd80003800200 */
[----:B------:R-:W-:Y:S05]  /*1f40*/  @!P0 BRA `(.L_x_115) ;  /* 0x0000000000948947 */ /* 0x000fea0003800000 */
[----:B------:R-:W-:Y:S01]  /*1f50*/  ISETP.GE.U32.AND P0, PT, R11, 0x3, PT ;  /* 0x000000030b00780c */ /* 0x000fe20003f06070 */
[----:B------:R-:W-:Y:S01]  /*1f60*/  BSSY.RECONVERGENT B5, `(.L_x_116) ;  /* 0x0000013000057945 */ /* 0x000fe20003800200 */
[----:B------:R-:W-:-:S11]  /*1f70*/  IMAD.MOV.U32 R12, RZ, RZ, 0x1 ;  /* 0x00000001ff0c7424 */ /* 0x000fd600078e00ff */
[----:B------:R-:W-:Y:S05]  /*1f80*/  @!P0 BRA `(.L_x_117) ;  /* 0x0000000000408947 */ /* 0x000fea0003800000 */
[----:B------:R-:W-:Y:S01]  /*1f90*/  BSSY.RECONVERGENT B6, `(.L_x_118) ;  /* 0x000000e000067945 */ /* 0x000fe20003800200 */
[----:B------:R-:W-:-:S07]  /*1fa0*/  IMAD.MOV.U32 R30, RZ, RZ, 0x1 ;  /* 0x00000001ff1e7424 */ /* 0x000fce00078e00ff */
.L_x_119:
[----:B0-----:R-:W-:-:S05]  /*1fb0*/  LEA R31, R30, UR25, 0x2 ;  /* 0x000000191e1f7c11 */ /* 0x001fca000f8e10ff */
[----:B------:R-:W2:Y:S04]  /*1fc0*/  LDL.64 R12, [R31+0x4] ;  /* 0x000004001f0c7983 */ /* 0x000ea80000100a00 */
[----:B------:R-:W3:Y:S04]  /*1fd0*/  LDL R32, [R31] ;  /* 0x000000001f207983 */ /* 0x000ee80000100800 */
[----:B------:R-:W4:Y:S01]  /*1fe0*/  LDL R29, [R31+0xc] ;  /* 0x00000c001f1d7983 */ /* 0x000f220000100800 */
[C---:B------:R-:W-:Y:S02]  /*1ff0*/  VIADD R34, R30.reuse, 0x3 ;  /* 0x000000031e227836 */ /* 0x040fe40000000000 */
[----:B------:R-:W-:-:S03]  /*2000*/  VIADD R30, R30, 0x4 ;  /* 0x000000041e1e7836 */ /* 0x000fc60000000000 */
[----:B------:R-:W-:Y:S01]  /*2010*/  ISETP.NE.AND P0, PT, R34, R9, PT ;  /* 0x000000092200720c */ /* 0x000fe20003f05270 */
[----:B--2---:R-:W-:Y:S01]  /*2020*/  IMAD.MOV.U32 R28, RZ, RZ, R13 ;  /* 0x000000ffff1c7224 */ /* 0x004fe200078e000d */
[----:B------:R0:W-:Y:S04]  /*2030*/  STL [R31], R12 ;  /* 0x0000000c1f007387 */ /* 0x0001e80000100800 */
[----:B---3--:R0:W-:Y:S04]  /*2040*/  STL [R31+-0x4], R32 ;  /* 0xfffffc201f007387 */ /* 0x0081e80000100800 */
[----:B----4-:R0:W-:Y:S03]  /*2050*/  STL.64 [R31+0x4], R28 ;  /* 0x0000041c1f007387 */ /* 0x0101e60000100a00 */
[----:B------:R-:W-:Y:S05]  /*2060*/  @P0 BRA `(.L_x_119) ;  /* 0xfffffffc00d00947 */ /* 0x000fea000383ffff */
[----:B------:R-:W-:Y:S05]  /*2070*/  BSYNC.RECONVERGENT B6 ;  /* 0x0000000000067941 */ /* 0x000fea0003800200 */
.L_x_118:
[----:B0-----:R-:W-:-:S07]  /*2080*/  IMAD.MOV.U32 R12, RZ, RZ, R30 ;  /* 0x000000ffff0c7224 */ /* 0x001fce00078e001e */
.L_x_117:
[----:B------:R-:W-:Y:S05]  /*2090*/  BSYNC.RECONVERGENT B5 ;  /* 0x0000000000057941 */ /* 0x000fea0003800200 */
.L_x_116:
[----:B------:R-:W-:-:S13]  /*20a0*/  ISETP.NE.AND P0, PT, R10, RZ, PT ;  /* 0x000000ff0a00720c */ /* 0x000fda0003f05270 */
[----:B------:R-:W-:Y:S05]  /*20b0*/  @!P0 BRA `(.L_x_115) ;  /* 0x0000000000388947 */ /* 0x000fea0003800000 */
[----:B------:R-:W-:-:S05]  /*20c0*/  LEA R13, R12, UR25, 0x2 ;  /* 0x000000190c0d7c11 */ /* 0x000fca000f8e10ff */
[----:B------:R-:W2:Y:S01]  /*20d0*/  LDL R28, [R13] ;  /* 0x000000000d1c7983 */ /* 0x000ea20000100800 */
[----:B------:R-:W-:Y:S02]  /*20e0*/  LEA R29, R12, UR25, 0x2 ;  /* 0x000000190c1d7c11 */ /* 0x000fe4000f8e10ff */
[----:B------:R-:W-:-:S03]  /*20f0*/  ISETP.NE.AND P0, PT, R10, 0x1, PT ;  /* 0x000000010a00780c */ /* 0x000fc60003f05270 */
[----:B--2---:R0:W-:Y:S10]  /*2100*/  STL [R29+-0x4], R28 ;  /* 0xfffffc1c1d007387 */ /* 0x0041f40000100800 */
[----:B------:R-:W-:Y:S05]  /*2110*/  @!P0 BRA `(.L_x_115) ;  /* 0x0000000000208947 */ /* 0x000fea0003800000 */
[----:B------:R-:W-:-:S05]  /*2120*/  VIADD R12, R12, 0x1 ;  /* 0x000000010c0c7836 */ /* 0x000fca0000000000 */
[----:B------:R-:W-:-:S06]  /*2130*/  LEA R12, R12, UR25, 0x2 ;  /* 0x000000190c0c7c11 */ /* 0x000fcc000f8e10ff */
[----:B------:R-:W2:Y:S01]  /*2140*/  LDL R12, [R12] ;  /* 0x000000000c0c7983 */ /* 0x000ea20000100800 */
[----:B------:R-:W-:-:S03]  /*2150*/  ISETP.NE.AND P0, PT, R10, 0x2, PT ;  /* 0x000000020a00780c */ /* 0x000fc60003f05270 */
[----:B--2---:R1:W-:Y:S10]  /*2160*/  STL [R29], R12 ;  /* 0x0000000c1d007387 */ /* 0x0043f40000100800 */
[----:B------:R-:W-:Y:S05]  /*2170*/  @!P0 BRA `(.L_x_115) ;  /* 0x0000000000088947 */ /* 0x000fea0003800000 */
[----:B-1----:R-:W2:Y:S04]  /*2180*/  LDL R12, [R13+0x8] ;  /* 0x000008000d0c7983 */ /* 0x002ea80000100800 */
[----:B--2---:R2:W-:Y:S02]  /*2190*/  STL [R29+0x4], R12 ;  /* 0x0000040c1d007387 */ /* 0x0045e40000100800 */
.L_x_115:
[----:B------:R-:W-:Y:S05]  /*21a0*/  BSYNC.RECONVERGENT B4 ;  /* 0x0000000000047941 */ /* 0x000fea0003800200 */
.L_x_114:
[----:B-12---:R-:W-:Y:S02]  /*21b0*/  VIADD R12, R43, 0xffffffff ;  /* 0xffffffff2b0c7836 */ /* 0x006fe40000000000 */
[----:B------:R-:W-:-:S03]  /*21c0*/  IMAD.MOV.U32 R32, RZ, RZ, R43 ;  /* 0x000000ffff207224 */ /* 0x000fc600078e002b */
[----:B------:R-:W-:-:S05]  /*21d0*/  LEA R12, R12, UR25, 0x2 ;  /* 0x000000190c0c7c11 */ /* 0x000fca000f8e10ff */
[----:B------:R1:W-:Y:S01]  /*21e0*/  STL [R12], R3 ;  /* 0x000000030c007387 */ /* 0x0003e20000100800 */
[----:B------:R-:W-:Y:S05]  /*21f0*/  BRA `(.L_x_120) ;  /* 0x0000000000147947 */ /* 0x000fea0003800000 */
.L_x_113:
[----:B------:R-:W-:Y:S01]  /*2200*/  ISETP.GT.AND P0, PT, R12, 0xff, PT ;  /* 0x000000ff0c00780c */ /* 0x000fe20003f04270 */
[----:B------:R-:W-:-:S12]  /*2210*/  IMAD.MOV.U32 R32, RZ, RZ, R12 ;  /* 0x000000ffff207224 */ /* 0x000fd800078e000c */
[C---:B------:R-:W-:Y:S01]  /*2220*/  @!P0 LEA R28, R12.reuse, UR25, 0x2 ;  /* 0x000000190c1c8c11 */ /* 0x040fe2000f8e10ff */
[----:B------:R-:W-:-:S04]  /*2230*/  @!P0 VIADD R32, R12, 0x1 ;  /* 0x000000010c208836 */ /* 0x000fc80000000000 */
[----:B------:R2:W-:Y:S03]  /*2240*/  @!P0 STL [R28], R3 ;  /* 0x000000031c008387 */ /* 0x0005e60000100800 */
.L_x_120:
[----:B------:R-:W-:Y:S05]  /*2250*/  BSYNC.RECONVERGENT B3 ;  /* 0x0000000000037941 */ /* 0x000fea0003800200 */
.L_x_112:
[----:B------:R-:W-:-:S04]  /*2260*/  FSETP.GEU.AND P0, PT, R6, R5, PT ;  /* 0x000000050600720b */ /* 0x000fc80003f0e000 */
[----:B------:R-:W-:-:S13]  /*2270*/  FSETP.GEU.OR P0, PT, R36, R5, P0 ;  /* 0x000000052400720b */ /* 0x000fda000070e400 */
[----:B------:R-:W-:Y:S05]  /*2280*/  @P0 BRA `(.L_x_111) ;  /* 0x0000000000d00947 */ /* 0x000fea0003800000 */
[----:B------:R-:W-:-:S13]  /*2290*/  ISETP.GE.AND P0, PT, R2, R43, PT ;  /* 0x0000002b0200720c */ /* 0x000fda0003f06270 */
        /* <DEDUP_REMOVED lines=10> */
.L_x_127:
[----:B0-----:R-:W-:-:S05]  /*2340*/  LEA R29, R6, UR14, 0x2 ;  /* 0x0000000e061d7c11 */ /* 0x001fca000f8e10ff */
[----:B-12---:R-:W2:Y:S04]  /*2350*/  LDL.64 R2, [R29+0x4] ;  /* 0x000004001d027983 */ /* 0x006ea80000100a00 */
        /* <DEDUP_REMOVED lines=11> */
.L_x_126:
[----:B0-----:R-:W-:-:S07]  /*2410*/  IMAD.MOV.U32 R2, RZ, RZ, R6 ;  /* 0x000000ffff027224 */ /* 0x001fce00078e0006 */
.L_x_125:
[----:B------:R-:W-:Y:S05]  /*2420*/  BSYNC.RECONVERGENT B4 ;  /* 0x0000000000047941 */ /* 0x000fea0003800200 */
.L_x_124:
[----:B------:R-:W-:-:S13]  /*2430*/  ISETP.NE.AND P0, PT, R10, RZ, PT ;  /* 0x000000ff0a00720c */ /* 0x000fda0003f05270 */
[----:B------:R-:W-:Y:S05]  /*2440*/  @!P0 BRA `(.L_x_123) ;  /* 0x0000000000388947 */ /* 0x000fea0003800000 */
[----:B-12---:R-:W-:-:S05]  /*2450*/  LEA R3, R2, UR14, 0x2 ;  /* 0x0000000e02037c11 */ /* 0x006fca000f8e10ff */
        /* <DEDUP_REMOVED lines=11> */
[----:B----4-:R-:W2:Y:S04]  /*2510*/  LDL R2, [R3+0x8] ;  /* 0x0000080003027983 */ /* 0x010ea80000100800 */
[----:B--2---:R1:W-:Y:S02]  /*2520*/  STL [R13+0x4], R2 ;  /* 0x000004020d007387 */ /* 0x0043e40000100800 */
.L_x_123:
[----:B------:R-:W-:Y:S05]  /*2530*/  BSYNC.RECONVERGENT B3 ;  /* 0x0000000000037941 */ /* 0x000fea0003800200 */
.L_x_122:
[----:B---3--:R-:W-:Y:S02]  /*2540*/  VIADD R6, R43, 0xffffffff ;  /* 0xffffffff2b067836 */ /* 0x008fe40000000000 */
[----:B-1--4-:R-:W-:-:S03]  /*2550*/  IMAD.MOV.U32 R2, RZ, RZ, R43 ;  /* 0x000000ffff027224 */ /* 0x012fc600078e002b */
[----:B------:R-:W-:-:S05]  /*2560*/  LEA R6, R6, UR14, 0x2 ;  /* 0x0000000e06067c11 */ /* 0x000fca000f8e10ff */
[----:B------:R4:W-:Y:S01]  /*2570*/  STL [R6], R5 ;  /* 0x0000000506007387 */ /* 0x0009e20000100800 */
[----:B------:R-:W-:Y:S05]  /*2580*/  BRA `(.L_x_111) ;  /* 0x0000000000107947 */ /* 0x000fea0003800000 */
.L_x_121:
[----:B------:R-:W-:-:S13]  /*2590*/  ISETP.GT.AND P0, PT, R2, 0xff, PT ;  /* 0x000000ff0200780c */ /* 0x000fda0003f04270 */
[C---:B------:R-:W-:Y:S01]  /*25a0*/  @!P0 LEA R6, R2.reuse, UR14, 0x2 ;  /* 0x0000000e02068c11 */ /* 0x040fe2000f8e10ff */
[----:B------:R-:W-:-:S04]  /*25b0*/  @!P0 VIADD R2, R2, 0x1 ;  /* 0x0000000102028836 */ /* 0x000fc80000000000 */
[----:B------:R3:W-:Y:S03]  /*25c0*/  @!P0 STL [R6], R5 ;  /* 0x0000000506008387 */ /* 0x0007e60000100800 */
.L_x_111:
[----:B------:R-:W-:Y:S05]  /*25d0*/  BSYNC.RECONVERGENT B2 ;  /* 0x0000000000027941 */ /* 0x000fea0003800200 */
.L_x_110:
[----:B---34-:R3:W5:Y:S01]  /*25e0*/  LDG.E.CONSTANT R6, desc[UR10][R26.64] ;  /* 0x0000000a1a067981 */ /* 0x018762000c1e9900 */
[----:B------:R-:W-:Y:S01]  /*25f0*/  ISETP.GT.AND P0, PT, R32, RZ, PT ;  /* 0x000000ff2000720c */ /* 0x000fe20003f04270 */
[----:B------:R-:W-:Y:S01]  /*2600*/  BSSY.RECONVERGENT B2, `(.L_x_128) ;  /* 0x000004d000027945 */ /* 0x000fe20003800200 */
[----:B-1----:R-:W-:Y:S01]  /*2610*/  IMAD.MOV.U32 R12, RZ, RZ, RZ ;  /* 0x000000ffff0c7224 */ /* 0x002fe200078e00ff */
[----:B------:R-:W-:-:S10]  /*2620*/  CS2R R30, SRZ ;  /* 0x00000000001e7805 */ /* 0x000fd4000001ff00 */
[----:B---3--:R-:W-:Y:S05]  /*2630*/  @!P0 BRA `(.L_x_129) ;  /* 0x0000000400248947 */ /* 0x008fea0003800000 */
[C---:B------:R-:W-:Y:S01]  /*2640*/  ISETP.GE.U32.AND P1, PT, R32.reuse, 0x4, PT ;  /* 0x000000042000780c */ /* 0x040fe20003f26070 */
[----:B------:R-:W-:Y:S01]  /*2650*/  BSSY.RECONVERGENT B3, `(.L_x_130) ;  /* 0x000002b000037945 */ /* 0x000fe20003800200 */
[----:B--2---:R-:W-:Y:S02]  /*2660*/  VIMNMX R3, PT, PT, R32, 0x100, PT ;  /* 0x0000010020037848 */ /* 0x004fe40003fe0100 */
[----:B0-----:R-:W-:Y:S02]  /*2670*/  CS2R R28, SRZ ;  /* 0x00000000001c7805 */ /* 0x001fe4000001ff00 */
[----:B------:R-:W-:Y:S02]  /*2680*/  CS2R R30, SRZ ;  /* 0x00000000001e7805 */ /* 0x000fe4000001ff00 */
[----:B------:R-:W-:-:S04]  /*2690*/  LOP3.LUT R34, R3, 0x3, RZ, 0xc0, !PT ;  /* 0x0000000303227812 */ /* 0x000fc800078ec0ff */
[----:B------:R-:W-:Y:S01]  /*26a0*/  ISETP.NE.AND P0, PT, R34, RZ, PT ;  /* 0x000000ff2200720c */ /* 0x000fe20003f05270 */
[----:B------:R-:W-:-:S12]  /*26b0*/  @!P1 BRA `(.L_x_131) ;  /* 0x0000000000909947 */ /* 0x000fd80003800000 */
[----:B------:R-:W-:Y:S01]  /*26c0*/  LOP3.LUT R28, R3, 0x1fc, RZ, 0xc0, !PT ;  /* 0x000001fc031c7812 */ /* 0x000fe200078ec0ff */
[----:B------:R-:W-:Y:S01]  /*26d0*/  IMAD.MOV.U32 R3, RZ, RZ, RZ ;  /* 0x000000ffff037224 */ /* 0x000fe200078e00ff */
[----:B------:R-:W-:Y:S01]  /*26e0*/  CS2R R30, SRZ ;  /* 0x00000000001e7805 */ /* 0x000fe2000001ff00 */
[----:B------:R-:W-:-:S07]  /*26f0*/  IMAD.MOV.U32 R29, RZ, RZ, RZ ;  /* 0x000000ffff1d7224 */ /* 0x000fce00078e00ff */
.L_x_132:
[----:B------:R-:W-:-:S05]  /*2700*/  LEA R5, R3, UR25, 0x2 ;  /* 0x0000001903057c11 */ /* 0x000fca000f8e10ff */
[----:B------:R-:W2:Y:S02]  /*2710*/  LDL R33, [R5] ;  /* 0x0000000005217983 */ /* 0x000ea40000100800 */
[----:B--2--5:R-:W-:-:S13]  /*2720*/  FSETP.GT.AND P1, PT, R33, R6, PT ;  /* 0x000000062100720b */ /* 0x024fda0003f24000 */
[----:B------:R-:W-:-:S05]  /*2730*/  @!P1 LEA R12, R29, UR25, 0x2 ;  /* 0x000000191d0c9c11 */ /* 0x000fca000f8e10ff */
[----:B------:R0:W-:Y:S04]  /*2740*/  @!P1 STL [R12], R33 ;  /* 0x000000210c009387 */ /* 0x0001e80000100800 */
[----:B------:R-:W2:Y:S01]  /*2750*/  LDL R35, [R5+0x4] ;  /* 0x0000040005237983 */ /* 0x000ea20000100800 */
[----:B------:R-:W-:Y:S01]  /*2760*/  @!P1 VIADD R29, R29, 0x1 ;  /* 0x000000011d1d9836 */ /* 0x000fe20000000000 */
[----:B--2---:R-:W-:-:S13]  /*2770*/  FSETP.GT.AND P2, PT, R35, R6, PT ;  /* 0x000000062300720b */ /* 0x004fda0003f44000 */
[----:B------:R-:W-:-:S05]  /*2780*/  @!P2 LEA R32, R29, UR25, 0x2 ;  /* 0x000000191d20ac11 */ /* 0x000fca000f8e10ff */
[----:B------:R1:W-:Y:S04]  /*2790*/  @!P2 STL [R32], R35 ;  /* 0x000000232000a387 */ /* 0x0003e80000100800 */
[----:B------:R-:W2:Y:S01]  /*27a0*/  LDL R37, [R5+0x8] ;  /* 0x0000080005257983 */ /* 0x000ea20000100800 */
[----:B------:R-:W-:Y:S01]  /*27b0*/  @!P2 VIADD R29, R29, 0x1 ;  /* 0x000000011d1da836 */ /* 0x000fe20000000000 */
[----:B--2---:R-:W-:-:S13]  /*27c0*/  FSETP.GT.AND P3, PT, R37, R6, PT ;  /* 0x000000062500720b */ /* 0x004fda0003f64000 */
[----:B------:R-:W-:-:S05]  /*27d0*/  @!P3 LEA R36, R29, UR25, 0x2 ;  /* 0x000000191d24bc11 */ /* 0x000fca000f8e10ff */
[----:B------:R2:W-:Y:S04]  /*27e0*/  @!P3 STL [R36], R37 ;  /* 0x000000252400b387 */ /* 0x0005e80000100800 */
[----:B------:R-:W3:Y:S01]  /*27f0*/  LDL R39, [R5+0xc] ;  /* 0x00000c0005277983 */ /* 0x000ee20000100800 */
[----:B------:R-:W4:Y:S01]  /*2800*/  @!P1 F2F.F64.F32 R26, R33 ;  /* 0x00000021001a9310 */ /* 0x000f220000201800 */
[----:B------:R-:W-:Y:S02]  /*2810*/  @!P3 VIADD R29, R29, 0x1 ;  /* 0x000000011d1db836 */ /* 0x000fe40000000000 */
[----:B------:R-:W-:-:S05]  /*2820*/  VIADD R3, R3, 0x4 ;  /* 0x0000000403037836 */ /* 0x000fca0000000000 */
[----:B0-----:R-:W0:Y:S01]  /*2830*/  @!P2 F2F.F64.F32 R12, R35 ;  /* 0x00000023000ca310 */ /* 0x001e220000201800 */
[----:B----4-:R-:W-:Y:S01]  /*2840*/  @!P1 DADD R30, R30, R26 ;  /* 0x000000001e1e9229 */ /* 0x010fe2000000001a */
[----:B------:R-:W-:-:S06]  /*2850*/  ISETP.NE.AND P1, PT, R3, R28, PT ;  /* 0x0000001c0300720c */ /* 0x000fcc0003f25270 */
[----:B------:R-:W4:Y:S01]  /*2860*/  @!P3 F2F.F64.F32 R26, R37 ;  /* 0x00000025001ab310 */ /* 0x000f220000201800 */
[----:B0-----:R-:W-:-:S08]  /*2870*/  @!P2 DADD R30, R30, R12 ;  /* 0x000000001e1ea229 */ /* 0x001fd0000000000c */
[----:B----4-:R-:W-:Y:S01]  /*2880*/  @!P3 DADD R30, R30, R26 ;  /* 0x000000001e1eb229 */ /* 0x010fe2000000001a */
[----:B---3--:R-:W-:-:S13]  /*2890*/  FSETP.GT.AND P4, PT, R39, R6, PT ;  /* 0x000000062700720b */ /* 0x008fda0003f84000 */
[C---:B-1----:R-:W-:Y:S01]  /*28a0*/  @!P4 LEA R32, R29.reuse, UR25, 0x2 ;  /* 0x000000191d20cc11 */ /* 0x042fe2000f8e10ff */
[----:B------:R-:W0:Y:S01]  /*28b0*/  @!P4 F2F.F64.F32 R12, R39 ;  /* 0x00000027000cc310 */ /* 0x000e220000201800 */
[----:B------:R-:W-:-:S03]  /*28c0*/  @!P4 VIADD R29, R29, 0x1 ;  /* 0x000000011d1dc836 */ /* 0x000fc60000000000 */
[----:B------:R2:W-:Y:S01]  /*28d0*/  @!P4 STL [R32], R39 ;  /* 0x000000272000c387 */ /* 0x0005e20000100800 */
[----:B0-----:R-:W-:Y:S01]  /*28e0*/  @!P4 DADD R30, R30, R12 ;  /* 0x000000001e1ec229 */ /* 0x001fe2000000000c */
[----:B--2---:R-:W-:Y:S10]  /*28f0*/  @P1 BRA `(.L_x_132) ;  /* 0xfffffffc00801947 */ /* 0x004ff4000383ffff */
.L_x_131:
[----:B------:R-:W-:Y:S05]  /*2900*/  BSYNC.RECONVERGENT B3 ;  /* 0x0000000000037941 */ /* 0x000fea0003800200 */
.L_x_130:
[----:B------:R-:W-:Y:S01]  /*2910*/  IMAD.MOV.U32 R12, RZ, RZ, R29 ;  /* 0x000000ffff0c7224 */ /* 0x000fe200078e001d */
[----:B------:R-:W-:Y:S06]  /*2920*/  @!P0 BRA `(.L_x_129) ;  /* 0x0000000000688947 */ /* 0x000fec0003800000 */
[----:B------:R-:W-:-:S05]  /*2930*/  LEA R28, R28, UR25, 0x2 ;  /* 0x000000191c1c7c11 */ /* 0x000fca000f8e10ff */
[----:B------:R-:W2:Y:S01]  /*2940*/  LDL R5, [R28] ;  /* 0x000000001c057983 */ /* 0x000ea20000100800 */
[----:B------:R-:W-:Y:S02]  /*2950*/  ISETP.NE.AND P1, PT, R34, 0x1, PT ;  /* 0x000000012200780c */ /* 0x000fe40003f25270 */
[----:B--2--5:R-:W-:-:S13]  /*2960*/  FSETP.GT.AND P0, PT, R5, R6, PT ;  /* 0x000000060500720b */ /* 0x024fda0003f04000 */
[C---:B------:R-:W-:Y:S01]  /*2970*/  @!P0 LEA R3, R12.reuse, UR25, 0x2 ;  /* 0x000000190c038c11 */ /* 0x040fe2000f8e10ff */
[----:B------:R-:W0:Y:S01]  /*2980*/  @!P0 F2F.F64.F32 R26, R5 ;  /* 0x00000005001a8310 */ /* 0x000e220000201800 */
[----:B------:R-:W-:-:S03]  /*2990*/  @!P0 VIADD R12, R12, 0x1 ;  /* 0x000000010c0c8836 */ /* 0x000fc60000000000 */
[----:B------:R1:W-:Y:S01]  /*29a0*/  @!P0 STL [R3], R5 ;  /* 0x0000000503008387 */ /* 0x0003e20000100800 */
[----:B0-----:R-:W-:Y:S01]  /*29b0*/  @!P0 DADD R30, R26, R30 ;  /* 0x000000001a1e8229 */ /* 0x001fe2000000001e */
[----:B-1----:R-:W-:Y:S10]  /*29c0*/  @!P1 BRA `(.L_x_129) ;  /* 0x0000000000409947 */ /* 0x002ff40003800000 */
[----:B------:R-:W2:Y:S01]  /*29d0*/  LDL R3, [R28+0x4] ;  /* 0x000004001c037983 */ /* 0x000ea20000100800 */
[----:B------:R-:W-:Y:S02]  /*29e0*/  ISETP.NE.AND P1, PT, R34, 0x2, PT ;  /* 0x000000022200780c */ /* 0x000fe40003f25270 */
[----:B--2---:R-:W-:-:S13]  /*29f0*/  FSETP.GT.AND P0, PT, R3, R6, PT ;  /* 0x000000060300720b */ /* 0x004fda0003f04000 */
[C---:B------:R-:W-:Y:S01]  /*2a00*/  @!P0 LEA R32, R12.reuse, UR25, 0x2 ;  /* 0x000000190c208c11 */ /* 0x040fe2000f8e10ff */
[----:B------:R-:W0:Y:S01]  /*2a10*/  @!P0 F2F.F64.F32 R26, R3 ;  /* 0x00000003001a8310 */ /* 0x000e220000201800 */
[----:B------:R-:W-:-:S03]  /*2a20*/  @!P0 VIADD R12, R12, 0x1 ;  /* 0x000000010c0c8836 */ /* 0x000fc60000000000 */
[----:B------:R1:W-:Y:S01]  /*2a30*/  @!P0 STL [R32], R3 ;  /* 0x0000000320008387 */ /* 0x0003e20000100800 */
[----:B0-----:R-:W-:Y:S01]  /*2a40*/  @!P0 DADD R30, R26, R30 ;  /* 0x000000001a1e8229 */ /* 0x001fe2000000001e */
[----:B-1----:R-:W-:Y:S10]  /*2a50*/  @!P1 BRA `(.L_x_129) ;  /* 0x00000000001c9947 */ /* 0x002ff40003800000 */
[----:B------:R-:W2:Y:S02]  /*2a60*/  LDL R3, [R28+0x8] ;  /* 0x000008001c037983 */ /* 0x000ea40000100800 */
[----:B--2---:R-:W-:-:S13]  /*2a70*/  FSETP.GT.AND P0, PT, R3, R6, PT ;  /* 0x000000060300720b */ /* 0x004fda0003f04000 */
[C---:B------:R-:W-:Y:S01]  /*2a80*/  @!P0 LEA R32, R12.reuse, UR25, 0x2 ;  /* 0x000000190c208c11 */ /* 0x040fe2000f8e10ff */
[----:B------:R-:W0:Y:S01]  /*2a90*/  @!P0 F2F.F64.F32 R26, R3 ;  /* 0x00000003001a8310 */ /* 0x000e220000201800 */
[----:B------:R-:W-:-:S03]  /*2aa0*/  @!P0 VIADD R12, R12, 0x1 ;  /* 0x000000010c0c8836 */ /* 0x000fc60000000000 */
[----:B------:R1:W-:Y:S02]  /*2ab0*/  @!P0 STL [R32], R3 ;  /* 0x0000000320008387 */ /* 0x0003e40000100800 */
[----:B01----:R-:W-:-:S11]  /*2ac0*/  @!P0 DADD R30, R26, R30 ;  /* 0x000000001a1e8229 */ /* 0x003fd6000000001e */
.L_x_129:
[----:B------:R-:W-:Y:S05]  /*2ad0*/  BSYNC.RECONVERGENT B2 ;  /* 0x0000000000027941 */ /* 0x000fea0003800200 */
.L_x_128:
[----:B------:R-:W-:Y:S01]  /*2ae0*/  ISETP.GE.AND P0, PT, R12, 0x1, PT ;  /* 0x000000010c00780c */ /* 0x000fe20003f06270 */
[----:B------:R-:W-:Y:S01]  /*2af0*/  BSSY.RECONVERGENT B3, `(.L_x_133) ;  /* 0x0000017000037945 */ /* 0x000fe20003800200 */
[----:B------:R-:W-:-:S11]  /*2b00*/  IMAD.MOV.U32 R48, RZ, RZ, 0x7fffffff ;  /* 0x7fffffffff307424 */ /* 0x000fd600078e00ff */
[----:B------:R-:W-:Y:S05]  /*2b10*/  @!P0 BRA `(.L_x_134) ;  /* 0x0000000000508947 */ /* 0x000fea0003800000 */
[----:B0-2---:R-:W0:Y:S01]  /*2b20*/  I2F.F64.U32 R28, R12 ;  /* 0x0000000c001c7312 */ /* 0x005e220000201800 */
        /* <DEDUP_REMOVED lines=15> */
[----:B------:R-:W-:-:S07]  /*2c20*/  MOV R44, 0x2c40 ;  /* 0x00002c40002c7802 */ /* 0x000fce0000000f00 */
[----:B-----5:R-:W-:Y:S05]  /*2c30*/  CALL.REL.NOINC `($__internal_1_$__cuda_sm20_div_rn_f64_full) ;  /* 0x0000002000907944 */ /* 0x020fea0003c00000 */
.L_x_136:
[----:B------:R-:W-:Y:S05]  /*2c40*/  BSYNC.RECONVERGENT B4 ;  /* 0x0000000000047941 */ /* 0x000fea0003800200 */
.L_x_135:
[----:B------:R1:W3:Y:S02]  /*2c50*/  F2F.F32.F64 R48, R26 ;  /* 0x0000001a00307310 */ /* 0x0002e40000301000 */
.L_x_134:
[----:B------:R-:W-:Y:S05]  /*2c60*/  BSYNC.RECONVERGENT B3 ;  /* 0x0000000000037941 */ /* 0x000fea0003800200 */
.L_x_133:
[----:B------:R-:W-:Y:S01]  /*2c70*/  ISETP.GT.AND P0, PT, R2, RZ, PT ;  /* 0x000000ff0200720c */ /* 0x000fe20003f04270 */
[----:B------:R-:W-:Y:S01]  /*2c80*/  BSSY.RECONVERGENT B2, `(.L_x_137) ;  /* 0x000004d000027945 */ /* 0x000fe20003800200 */
[----:B------:R-:W-:Y:S01]  /*2c90*/  IMAD.MOV.U32 R13, RZ, RZ, RZ ;  /* 0x000000ffff0d7224 */ /* 0x000fe200078e00ff */
[----:B------:R-:W-:-:S10]  /*2ca0*/  CS2R R30, SRZ ;  /* 0x00000000001e7805 */ /* 0x000fd4000001ff00 */
[----:B------:R-:W-:Y:S05]  /*2cb0*/  @!P0 BRA `(.L_x_138) ;  /* 0x0000000400248947 */ /* 0x000fea0003800000 */
        /* <DEDUP_REMOVED lines=12> */
.L_x_141:
[----:B------:R-:W-:-:S05]  /*2d80*/  LEA R13, R5, UR14, 0x2 ;  /* 0x0000000e050d7c11 */ /* 0x000fca000f8e10ff */
[----:B------:R-:W2:Y:S02]  /*2d90*/  LDL R33, [R13] ;  /* 0x000000000d217983 */ /* 0x000ea40000100800 */
[----:B--2--5:R-:W-:-:S13]  /*2da0*/  FSETP.GEU.AND P1, PT, R33, R6, PT ;  /* 0x000000062100720b */ /* 0x024fda0003f2e000 */
[----:B------:R-:W-:-:S05]  /*2db0*/  @P1 LEA R2, R29, UR14, 0x2 ;  /* 0x0000000e1d021c11 */ /* 0x000fca000f8e10ff */
[----:B------:R0:W-:Y:S04]  /*2dc0*/  @P1 STL [R2], R33 ;  /* 0x0000002102001387 */ /* 0x0001e80000100800 */
[----:B------:R-:W2:Y:S01]  /*2dd0*/  LDL R35, [R13+0x4] ;  /* 0x000004000d237983 */ /* 0x000ea20000100800 */
[----:B------:R-:W-:Y:S01]  /*2de0*/  @P1 VIADD R29, R29, 0x1 ;  /* 0x000000011d1d1836 */ /* 0x000fe20000000000 */
[----:B--2---:R-:W-:-:S13]  /*2df0*/  FSETP.GEU.AND P2, PT, R35, R6, PT ;  /* 0x000000062300720b */ /* 0x004fda0003f4e000 */
[----:B------:R-:W-:-:S05]  /*2e00*/  @P2 LEA R34, R29, UR14, 0x2 ;  /* 0x0000000e1d222c11 */ /* 0x000fca000f8e10ff */
[----:B------:R2:W-:Y:S04]  /*2e10*/  @P2 STL [R34], R35 ;  /* 0x0000002322002387 */ /* 0x0005e80000100800 */
[----:B------:R-:W4:Y:S01]  /*2e20*/  LDL R37, [R13+0x8] ;  /* 0x000008000d257983 */ /* 0x000f220000100800 */
[----:B------:R-:W-:Y:S01]  /*2e30*/  @P2 VIADD R29, R29, 0x1 ;  /* 0x000000011d1d2836 */ /* 0x000fe20000000000 */
[----:B----4-:R-:W-:-:S13]  /*2e40*/  FSETP.GEU.AND P3, PT, R37, R6, PT ;  /* 0x000000062500720b */ /* 0x010fda0003f6e000 */
[----:B------:R-:W-:-:S05]  /*2e50*/  @P3 LEA R36, R29, UR14, 0x2 ;  /* 0x0000000e1d243c11 */ /* 0x000fca000f8e10ff */
[----:B------:R4:W-:Y:S04]  /*2e60*/  @P3 STL [R36], R37 ;  /* 0x0000002524003387 */ /* 0x0009e80000100800 */
[----:B------:R-:W3:Y:S01]  /*2e70*/  LDL R39, [R13+0xc] ;  /* 0x00000c000d277983 */ /* 0x000ee20000100800 */
[----:B-1----:R-:W1:Y:S01]  /*2e80*/  @P1 F2F.F64.F32 R26, R33 ;  /* 0x00000021001a1310 */ /* 0x002e620000201800 */
        /* <DEDUP_REMOVED lines=8> */
[----:B---3--:R-:W-:-:S13]  /*2f10*/  FSETP.GEU.AND P4, PT, R39, R6, PT ;  /* 0x000000062700720b */ /* 0x008fda0003f8e000 */
[C---:B--2---:R-:W-:Y:S01]  /*2f20*/  @P4 LEA R34, R29.reuse, UR14, 0x2 ;  /* 0x0000000e1d224c11 */ /* 0x044fe2000f8e10ff */
[----:B------:R-:W0:Y:S01]  /*2f30*/  @P4 F2F.F64.F32 R2, R39 ;  /* 0x0000002700024310 */ /* 0x000e220000201800 */
[----:B------:R-:W-:-:S03]  /*2f40*/  @P4 VIADD R29, R29, 0x1 ;  /* 0x000000011d1d4836 */ /* 0x000fc60000000000 */
[----:B------:R4:W-:Y:S01]  /*2f50*/  @P4 STL [R34], R39 ;  /* 0x0000002722004387 */ /* 0x0009e20000100800 */
[----:B0-----:R-:W-:Y:S01]  /*2f60*/  @P4 DADD R30, R30, R2 ;  /* 0x000000001e1e4229 */ /* 0x001fe20000000002 */
[----:B----4-:R-:W-:Y:S10]  /*2f70*/  @P1 BRA `(.L_x_141) ;  /* 0xfffffffc00801947 */ /* 0x010ff4000383ffff */
.L_x_140:
[----:B------:R-:W-:Y:S05]  /*2f80*/  BSYNC.RECONVERGENT B3 ;  /* 0x0000000000037941 */ /* 0x000fea0003800200 */
.L_x_139:
[----:B------:R-:W-:Y:S01]  /*2f90*/  IMAD.MOV.U32 R13, RZ, RZ, R29 ;  /* 0x000000ffff0d7224 */ /* 0x000fe200078e001d */
[----:B------:R-:W-:Y:S06]  /*2fa0*/  @!P0 BRA `(.L_x_138) ;  /* 0x0000000000688947 */ /* 0x000fec0003800000 */
[----:B------:R-:W-:-:S05]  /*2fb0*/  LEA R28, R28, UR14, 0x2 ;  /* 0x0000000e1c1c7c11 */ /* 0x000fca000f8e10ff */
[----:B-1----:R-:W2:Y:S01]  /*2fc0*/  LDL R26, [R28] ;  /* 0x000000001c1a7983 */ /* 0x002ea20000100800 */
[----:B------:R-:W-:Y:S02]  /*2fd0*/  ISETP.NE.AND P1, PT, R32, 0x1, PT ;  /* 0x000000012000780c */ /* 0x000fe40003f25270 */
[----:B--2--5:R-:W-:-:S13]  /*2fe0*/  FSETP.GEU.AND P0, PT, R26, R6, PT ;  /* 0x000000061a00720b */ /* 0x024fda0003f0e000 */
[C---:B------:R-:W-:Y:S01]  /*2ff0*/  @P0 LEA R5, R13.reuse, UR14, 0x2 ;  /* 0x0000000e0d050c11 */ /* 0x040fe2000f8e10ff */
[----:B------:R-:W0:Y:S01]  /*3000*/  @P0 F2F.F64.F32 R2, R26 ;  /* 0x0000001a00020310 */ /* 0x000e220000201800 */
[----:B------:R-:W-:-:S03]  /*3010*/  @P0 VIADD R13, R13, 0x1 ;  /* 0x000000010d0d0836 */ /* 0x000fc60000000000 */
[----:B------:R4:W-:Y:S01]  /*3020*/  @P0 STL [R5], R26 ;  /* 0x0000001a05000387 */ /* 0x0009e20000100800 */
[----:B0-----:R-:W-:Y:S01]  /*3030*/  @P0 DADD R30, R2, R30 ;  /* 0x00000000021e0229 */ /* 0x001fe2000000001e */
[----:B----4-:R-:W-:Y:S10]  /*3040*/  @!P1 BRA `(.L_x_138) ;  /* 0x0000000000409947 */ /* 0x010ff40003800000 */
[----:B------:R-:W2:Y:S01]  /*3050*/  LDL R5, [R28+0x4] ;  /* 0x000004001c057983 */ /* 0x000ea20000100800 */
[----:B------:R-:W-:Y:S02]  /*3060*/  ISETP.NE.AND P1, PT, R32, 0x2, PT ;  /* 0x000000022000780c */ /* 0x000fe40003f25270 */
[----:B--2---:R-:W-:-:S13]  /*3070*/  FSETP.GEU.AND P0, PT, R5, R6, PT ;  /* 0x000000060500720b */ /* 0x004fda0003f0e000 */
[C---:B------:R-:W-:Y:S01]  /*3080*/  @P0 LEA R26, R13.reuse, UR14, 0x2 ;  /* 0x0000000e0d1a0c11 */ /* 0x040fe2000f8e10ff */
[----:B------:R-:W0:Y:S01]  /*3090*/  @P0 F2F.F64.F32 R2, R5 ;  /* 0x0000000500020310 */ /* 0x000e220000201800 */
[----:B------:R-:W-:-:S03]  /*30a0*/  @P0 VIADD R13, R13, 0x1 ;  /* 0x000000010d0d0836 */ /* 0x000fc60000000000 */
[----:B------:R4:W-:Y:S01]  /*30b0*/  @P0 STL [R26], R5 ;  /* 0x000000051a000387 */ /* 0x0009e20000100800 */
[----:B0-----:R-:W-:Y:S01]  /*30c0*/  @P0 DADD R30, R2, R30 ;  /* 0x00000000021e0229 */ /* 0x001fe2000000001e */
[----:B----4-:R-:W-:Y:S10]  /*30d0*/  @!P1 BRA `(.L_x_138) ;  /* 0x00000000001c9947 */ /* 0x010ff40003800000 */
[----:B------:R-:W2:Y:S02]  /*30e0*/  LDL R5, [R28+0x8] ;  /* 0x000008001c057983 */ /* 0x000ea40000100800 */
[----:B--2---:R-:W-:-:S13]  /*30f0*/  FSETP.GEU.AND P0, PT, R5, R6, PT ;  /* 0x000000060500720b */ /* 0x004fda0003f0e000 */
[C---:B------:R-:W-:Y:S01]  /*3100*/  @P0 LEA R26, R13.reuse, UR14, 0x2 ;  /* 0x0000000e0d1a0c11 */ /* 0x040fe2000f8e10ff */
[----:B------:R-:W0:Y:S01]  /*3110*/  @P0 F2F.F64.F32 R2, R5 ;  /* 0x0000000500020310 */ /* 0x000e220000201800 */
[----:B------:R-:W-:-:S03]  /*3120*/  @P0 VIADD R13, R13, 0x1 ;  /* 0x000000010d0d0836 */ /* 0x000fc60000000000 */
[----:B------:R4:W-:Y:S02]  /*3130*/  @P0 STL [R26], R5 ;  /* 0x000000051a000387 */ /* 0x0009e40000100800 */
[----:B0---4-:R-:W-:-:S11]  /*3140*/  @P0 DADD R30, R2, R30 ;  /* 0x00000000021e0229 */ /* 0x011fd6000000001e */
.L_x_138:
[----:B------:R-:W-:Y:S05]  /*3150*/  BSYNC.RECONVERGENT B2 ;  /* 0x0000000000027941 */ /* 0x000fea0003800200 */
.L_x_137:
[----:B------:R-:W-:Y:S01]  /*3160*/  ISETP.GE.AND P0, PT, R13, 0x1, PT ;  /* 0x000000010d00780c */ /* 0x000fe20003f06270 */
[----:B------:R-:W-:Y:S01]  /*3170*/  BSSY.RECONVERGENT B3, `(.L_x_142) ;  /* 0x0000019000037945 */ /* 0x000fe20003800200 */
[----:B------:R-:W-:-:S11]  /*3180*/  IMAD.MOV.U32 R5, RZ, RZ, 0x7fffffff ;  /* 0x7fffffffff057424 */ /* 0x000fd600078e00ff */
[----:B------:R-:W-:Y:S05]  /*3190*/  @!P0 BRA `(.L_x_143) ;  /* 0x0000000000588947 */ /* 0x000fea0003800000 */
[----:B--2---:R-:W2:Y:S01]  /*31a0*/  I2F.F64.U32 R2, R13 ;  /* 0x0000000d00027312 */ /* 0x004ea20000201800 */
[----:B0-----:R-:W-:Y:S01]  /*31b0*/  IMAD.MOV.U32 R28, RZ, RZ, 0x1 ;  /* 0x00000001ff1c7424 */ /* 0x001fe200078e00ff */
[----:B------:R-:W-:Y:S01]  /*31c0*/  FSETP.GEU.AND P1, PT, |R31|, 6.5827683646048100446e-37, PT ;  /* 0x036000001f00780b */ /* 0x000fe20003f2e200 */
[----:B------:R-:W-:Y:S05]  /*31d0*/  BSSY.RECONVERGENT B4, `(.L_x_144) ;  /* 0x0000011000047945 */ /* 0x000fea0003800200 */
[----:B--2---:R-:W1:Y:S02]  /*31e0*/  MUFU.RCP64H R29, R3 ;  /* 0x00000003001d7308 */ /* 0x004e640000001800 */
[----:B-1----:R-:W-:-:S08]  /*31f0*/  DFMA R26, -R2, R28, 1 ;  /* 0x3ff00000021a742b */ /* 0x002fd0000000011c */
        /* <DEDUP_REMOVED lines=13> */
[----:B---3-5:R-:W-:Y:S05]  /*32d0*/  CALL.REL.NOINC `($__internal_1_$__cuda_sm20_div_rn_f64_full) ;  /* 0x0000001800e87944 */ /* 0x028fea0003c00000 */
.L_x_145:
[----:B------:R-:W-:Y:S05]  /*32e0*/  BSYNC.RECONVERGENT B4 ;  /* 0x0000000000047941 */ /* 0x000fea0003800200 */
.L_x_144:
[----:B------:R4:W0:Y:S02]  /*32f0*/  F2F.F32.F64 R5, R26 ;  /* 0x0000001a00057310 */ /* 0x0008240000301000 */
.L_x_143:
[----:B------:R-:W-:Y:S05]  /*3300*/  BSYNC.RECONVERGENT B3 ;  /* 0x0000000000037941 */ /* 0x000fea0003800200 */
.L_x_142:
[----:B---3--:R-:W-:Y:S01]  /*3310*/  FSETP.NAN.AND P1, PT, |R48|, |R48|, PT ;  /* 0x400000303000720b */ /* 0x008fe20003f28200 */
[----:B------:R-:W-:Y:S01]  /*3320*/  BSSY.RECONVERGENT B3, `(.L_x_146) ;  /* 0x000003c000037945 */ /* 0x000fe20003800200 */
[----:B------:R-:W-:Y:S01]  /*3330*/  VIADDMNMX R2, R15, -R14, 0x1, !PT ;  /* 0x000000010f027446 */ /* 0x000fe2000780090e */
[----:B--2---:R-:W-:Y:S01]  /*3340*/  IMAD.MOV.U32 R3, RZ, RZ, 0x7fffffff ;  /* 0x7fffffffff037424 */ /* 0x004fe200078e00ff */
[----:B------:R-:W-:Y:S02]  /*3350*/  SEL R14, R14, R15, P1 ;  /* 0x0000000f0e0e7207 */ /* 0x000fe40000800000 */
[----:B------:R-:W-:Y:S02]  /*3360*/  VIMNMX R2, PT, PT, R41, R2, PT ;  /* 0x0000000229027248 */ /* 0x000fe40003fe0100 */
[----:B------:R-:W-:Y:S02]  /*3370*/  ISETP.GT.AND P0, PT, R14, -0x1, PT ;  /* 0xffffffff0e00780c */ /* 0x000fe40003f04270 */
[----:B0-----:R-:W-:-:S02]  /*3380*/  FSETP.NAN.AND P2, PT, |R5|, |R5|, PT ;  /* 0x400000050500720b */ /* 0x001fc40003f48200 */
[----:B------:R-:W-:-:S04]  /*3390*/  SEL R2, R2, 0x1, P0 ;  /* 0x0000000102027807 */ /* 0x000fc80000000000 */
[----:B------:R-:W-:Y:S02]  /*33a0*/  SEL R36, R2, 0x1, P1 ;  /* 0x0000000102247807 */ /* 0x000fe40000800000 */
[----:B------:R-:W-:Y:S02]  /*33b0*/  VIADDMNMX R2, R15, -R40, 0x1, !PT ;  /* 0x000000010f027446 */ /* 0x000fe40007800928 */
[----:B------:R-:W-:Y:S02]  /*33c0*/  ISETP.GE.AND P0, PT, R36, 0x1, PT ;  /* 0x000000012400780c */ /* 0x000fe40003f06270 */
[----:B------:R-:W-:Y:S02]  /*33d0*/  SEL R40, R40, R15, P2 ;  /* 0x0000000f28287207 */ /* 0x000fe40001000000 */
[----:B------:R-:W-:Y:S02]  /*33e0*/  FSETP.NUM.OR P0, PT, |R48|, |R48|, !P0 ;  /* 0x400000303000720b */ /* 0x000fe40004707600 */
[----:B------:R-:W-:-:S02]  /*33f0*/  VIMNMX R2, PT, PT, R41, R2, PT ;  /* 0x0000000229027248 */ /* 0x000fc40003fe0100 */
[----:B------:R-:W-:-:S04]  /*3400*/  ISETP.GT.AND P3, PT, R40, -0x1, PT ;  /* 0xffffffff2800780c */ /* 0x000fc80003f64270 */
[----:B------:R-:W-:-:S04]  /*3410*/  SEL R2, R2, 0x1, P3 ;  /* 0x0000000102027807 */ /* 0x000fc80001800000 */
[----:B------:R-:W-:Y:S01]  /*3420*/  SEL R2, R2, 0x1, P2 ;  /* 0x0000000102027807 */ /* 0x000fe20001000000 */
[----:B------:R-:W-:Y:S06]  /*3430*/  @P0 BRA `(.L_x_147) ;  /* 0x0000000000a80947 */ /* 0x000fec0003800000 */
[----:B-1--4-:R-:W-:-:S04]  /*3440*/  IADD3 R26, PT, PT, R15, 0x1, -R36 ;  /* 0x000000010f1a7810 */ /* 0x012fc80007ffe824 */
[----:B------:R-:W-:-:S13]  /*3450*/  ISETP.GE.AND P0, PT, R26, RZ, PT ;  /* 0x000000ff1a00720c */ /* 0x000fda0003f06270 */
[----:B------:R-:W-:Y:S05]  /*3460*/  @!P0 BRA `(.L_x_147) ;  /* 0x00000000009c8947 */ /* 0x000fea0003800000 */
[----:B------:R-:W-:Y:S01]  /*3470*/  IMAD.MOV.U32 R30, RZ, RZ, R26 ;  /* 0x000000ffff1e7224 */ /* 0x000fe200078e001a */
[----:B------:R-:W-:-:S04]  /*3480*/  CS2R R26, SRZ ;  /* 0x00000000001a7805 */ /* 0x000fc8000001ff00 */
[----:B------:R-:W-:-:S13]  /*3490*/  ISETP.GT.AND P0, PT, R30, R15, PT ;  /* 0x0000000f1e00720c */ /* 0x000fda0003f04270 */
[----:B------:R-:W-:Y:S05]  /*34a0*/  @P0 BRA `(.L_x_148) ;  /* 0x00000000002c0947 */ /* 0x000fea0003800000 */
[----:B------:R-:W-:-:S07]  /*34b0*/  CS2R R26, SRZ ;  /* 0x00000000001a7805 */ /* 0x000fce000001ff00 */
.L_x_149:
[----:B------:R-:W0:Y:S02]  /*34c0*/  LDC.64 R28, c[0x0][0x390] ;  /* 0x0000e400ff1c7b82 */ /* 0x000e240000000a00 */
[----:B0-----:R-:W-:-:S06]  /*34d0*/  IMAD.WIDE.U32 R28, R30, 0x4, R28 ;  /* 0x000000041e1c7825 */ /* 0x001fcc00078e001c */
[----:B------:R-:W2:Y:S02]  /*34e0*/  LDG.E.CONSTANT R28, desc[UR10][R28.64] ;  /* 0x0000000a1c1c7981 */ /* 0x000ea4000c1e9900 */
[----:B--2---:R-:W-:-:S13]  /*34f0*/  FSETP.NE.AND P0, PT, |R28|, +INF , PT ;  /* 0x7f8000001c00780b */ /* 0x004fda0003f05200 */
[----:B------:R-:W-:Y:S05]  /*3500*/  @!P0 BRA `(.L_x_147) ;  /* 0x0000000000748947 */ /* 0x000fea0003800000 */
[----:B------:R-:W0:Y:S01]  /*3510*/  F2F.F64.F32 R28, R28 ;  /* 0x0000001c001c7310 */ /* 0x000e220000201800 */
[C---:B------:R-:W-:Y:S01]  /*3520*/  ISETP.NE.AND P0, PT, R30.reuse, R15, PT ;  /* 0x0000000f1e00720c */ /* 0x040fe20003f05270 */
[----:B------:R-:W-:Y:S01]  /*3530*/  VIADD R30, R30, 0x1 ;  /* 0x000000011e1e7836 */ /* 0x000fe20000000000 */
[----:B0-----:R-:W-:-:S11]  /*3540*/  DADD R26, R28, R26 ;  /* 0x000000001c1a7229 */ /* 0x001fd6000000001a */
[----:B------:R-:W-:Y:S05]  /*3550*/  @P0 BRA `(.L_x_149) ;  /* 0xfffffffc00d80947 */ /* 0x000fea000383ffff */
.L_x_148:
        /* <DEDUP_REMOVED lines=19> */
[----:B-----5:R-:W-:Y:S05]  /*3690*/  CALL.REL.NOINC `($__internal_1_$__cuda_sm20_div_rn_f64_full) ;  /* 0x0000001400f87944 */ /* 0x020fea0003c00000 */
[----:B------:R-:W-:Y:S02]  /*36a0*/  IMAD.MOV.U32 R30, RZ, RZ, R26 ;  /* 0x000000ffff1e7224 */ /* 0x000fe400078e001a */
[----:B------:R-:W-:-:S07]  /*36b0*/  IMAD.MOV.U32 R31, RZ, RZ, R27 ;  /* 0x000000ffff1f7224 */ /* 0x000fce00078e001b */
.L_x_151:
[----:B------:R-:W-:Y:S05]  /*36c0*/  BSYNC.RECONVERGENT B4 ;  /* 0x0000000000047941 */ /* 0x000fea0003800200 */
.L_x_150:
[----:B------:R0:W2:Y:S02]  /*36d0*/  F2F.F32.F64 R3, R30 ;  /* 0x0000001e00037310 */ /* 0x0000a40000301000 */
.L_x_147:
[----:B------:R-:W-:Y:S05]  /*36e0*/  BSYNC.RECONVERGENT B3 ;  /* 0x0000000000037941 */ /* 0x000fea0003800200 */
.L_x_146:
[----:B------:R-:W-:Y:S01]  /*36f0*/  ISETP.GE.AND P0, PT, R2, 0x1, PT ;  /* 0x000000010200780c */ /* 0x000fe20003f06270 */
[----:B------:R-:W-:Y:S01]  /*3700*/  BSSY.RECONVERGENT B3, `(.L_x_152) ;  /* 0x000002e000037945 */ /* 0x000fe20003800200 */
[----:B0-----:R-:W-:Y:S02]  /*3710*/  IMAD.MOV.U32 R30, RZ, RZ, 0x7fffffff ;  /* 0x7fffffffff1e7424 */ /* 0x001fe400078e00ff */
[----:B------:R-:W-:-:S13]  /*3720*/  FSETP.NUM.OR P0, PT, |R5|, |R5|, !P0 ;  /* 0x400000050500720b */ /* 0x000fda0004707600 */
[----:B------:R-:W-:Y:S05]  /*3730*/  @P0 BRA `(.L_x_153) ;  /* 0x0000000000a80947 */ /* 0x000fea0003800000 */
        /* <DEDUP_REMOVED lines=8> */
.L_x_155:
[----:B------:R-:W0:Y:S02]  /*37c0*/  LDC.64 R28, c[0x0][0x390] ;  /* 0x0000e400ff1c7b82 */ /* 0x000e240000000a00 */
[----:B0-----:R-:W-:-:S06]  /*37d0*/  IMAD.WIDE.U32 R28, R32, 0x4, R28 ;  /* 0x00000004201c7825 */ /* 0x001fcc00078e001c */
[----:B------:R-:W3:Y:S02]  /*37e0*/  LDG.E.CONSTANT R28, desc[UR10][R28.64] ;  /* 0x0000000a1c1c7981 */ /* 0x000ee4000c1e9900 */
[----:B---3--:R-:W-:-:S13]  /*37f0*/  FSETP.NE.AND P0, PT, |R28|, +INF , PT ;  /* 0x7f8000001c00780b */ /* 0x008fda0003f05200 */
[----:B------:R-:W-:Y:S05]  /*3800*/  @!P0 BRA `(.L_x_153) ;  /* 0x0000000000748947 */ /* 0x000fea0003800000 */
[----:B------:R-:W0:Y:S01]  /*3810*/  F2F.F64.F32 R28, R28 ;  /* 0x0000001c001c7310 */ /* 0x000e220000201800 */
[C---:B------:R-:W-:Y:S01]  /*3820*/  ISETP.NE.AND P0, PT, R32.reuse, R15, PT ;  /* 0x0000000f2000720c */ /* 0x040fe20003f05270 */
[----:B------:R-:W-:Y:S01]  /*3830*/  VIADD R32, R32, 0x1 ;  /* 0x0000000120207836 */ /* 0x000fe20000000000 */
[----:B0-----:R-:W-:-:S11]  /*3840*/  DADD R26, R28, R26 ;  /* 0x000000001c1a7229 */ /* 0x001fd6000000001a */
[----:B------:R-:W-:Y:S05]  /*3850*/  @P0 BRA `(.L_x_155) ;  /* 0xfffffffc00d80947 */ /* 0x000fea000383ffff */
.L_x_154:
        /* <DEDUP_REMOVED lines=19> */
[----:B--2--5:R-:W-:Y:S05]  /*3990*/  CALL.REL.NOINC `($__internal_1_$__cuda_sm20_div_rn_f64_full) ;  /* 0x0000001400387944 */ /* 0x024fea0003c00000 */
[----:B------:R-:W-:Y:S02]  /*39a0*/  IMAD.MOV.U32 R30, RZ, RZ, R26 ;  /* 0x000000ffff1e7224 */ /* 0x000fe400078e001a */
[----:B------:R-:W-:-:S07]  /*39b0*/  IMAD.MOV.U32 R31, RZ, RZ, R27 ;  /* 0x000000ffff1f7224 */ /* 0x000fce00078e001b */
.L_x_157:
[----:B------:R-:W-:Y:S05]  /*39c0*/  BSYNC.RECONVERGENT B4 ;  /* 0x0000000000047941 */ /* 0x000fea0003800200 */
.L_x_156:
[----:B------:R0:W3:Y:S02]  /*39d0*/  F2F.F32.F64 R30, R30 ;  /* 0x0000001e001e7310 */ /* 0x0000e40000301000 */
.L_x_153:
[----:B------:R-:W-:Y:S05]  /*39e0*/  BSYNC.RECONVERGENT B3 ;  /* 0x0000000000037941 */ /* 0x000fea0003800200 */
.L_x_152:
[----:B------:R-:W-:Y:S01]  /*39f0*/  ISETP.GE.AND P0, PT, R0, 0x100, PT ;  /* 0x000001000000780c */ /* 0x000fe20003f06270 */
[----:B------:R-:W-:Y:S01]  /*3a00*/  BSSY.RECONVERGENT B3, `(.L_x_158) ;  /* 0x0000035000037945 */ /* 0x000fe20003800200 */
[----:B------:R-:W-:Y:S02]  /*3a10*/  ISETP.GE.AND P3, PT, R4, 0x100, PT ;  /* 0x000001000400780c */ /* 0x000fe40003f66270 */
[----:B--2---:R-:W-:Y:S02]  /*3a20*/  FSEL R48, R3, R48, P1 ;  /* 0x0000003003307208 */ /* 0x004fe40000800000 */
[----:B-1-34-:R-:W-:Y:S01]  /*3a30*/  FSEL R26, R30, R5, P2 ;  /* 0x000000051e1a7208 */ /* 0x01afe20001000000 */
[----:B------:R1:W2:Y:S01]  /*3a40*/  I2F.F64.U32 R2, R41 ;  /* 0x0000002900027312 */ /* 0x0002a20000201800 */
[----:B------:R-:W-:-:S05]  /*3a50*/  IMAD.MOV.U32 R5, RZ, RZ, 0x7fffffff ;  /* 0x7fffffffff057424 */ /* 0x000fca00078e00ff */
[----:B------:R-:W-:Y:S01]  /*3a60*/  @!P0 LEA R27, R0, UR15, 0x2 ;  /* 0x0000000f001b8c11 */ /* 0x000fe2000f8e10ff */
[----:B------:R1:W-:Y:S01]  /*3a70*/  @P0 STL [R1+0xbfc], R48 ;  /* 0x000bfc3001000387 */ /* 0x0003e20000100800 */
[----:B------:R-:W-:Y:S01]  /*3a80*/  @!P3 LEA R29, R4, UR7, 0x2 ;  /* 0x00000007041dbc11 */ /* 0x000fe2000f8e10ff */
[----:B------:R-:W-:Y:S02]  /*3a90*/  @!P0 VIADD R0, R0, 0x1 ;  /* 0x0000000100008836 */ /* 0x000fe40000000000 */
[----:B------:R1:W-:Y:S01]  /*3aa0*/  @!P0 STL [R27], R48 ;  /* 0x000000301b008387 */ /* 0x0003e20000100800 */
[----:B------:R-:W-:Y:S02]  /*3ab0*/  @!P3 VIADD R4, R4, 0x1 ;  /* 0x000000010404b836 */ /* 0x000fe40000000000 */
[----:B------:R-:W-:Y:S01]  /*3ac0*/  ISETP.GE.AND P0, PT, R0, R41, PT ;  /* 0x000000290000720c */ /* 0x000fe20003f06270 */
[----:B------:R1:W-:Y:S04]  /*3ad0*/  @P3 STL [R1+0xffc], R26 ;  /* 0x000ffc1a01003387 */ /* 0x0003e80000100800 */
[----:B------:R1:W-:Y:S08]  /*3ae0*/  @!P3 STL [R29], R26 ;  /* 0x0000001a1d00b387 */ /* 0x0003f00000100800 */
[----:B--2---:R-:W-:Y:S05]  /*3af0*/  @!P0 BRA `(.L_x_159) ;  /* 0x0000000000948947 */ /* 0x004fea0003800000 */
[----:B------:R-:W-:Y:S01]  /*3b00*/  BSSY.RELIABLE B2, `(.L_x_160) ;  /* 0x000000f000027945 */ /* 0x000fe20003800100 */
[----:B------:R-:W-:Y:S01]  /*3b10*/  IMAD.MOV.U32 R28, RZ, RZ, RZ ;  /* 0x000000ffff1c7224 */ /* 0x000fe200078e00ff */
[----:B0-----:R-:W-:-:S07]  /*3b20*/  CS2R R30, SRZ ;  /* 0x00000000001e7805 */ /* 0x001fce000001ff00 */
.L_x_161:
[----:B-1----:R-:W-:-:S05]  /*3b30*/  LOP3.LUT R27, RZ, R28, RZ, 0x33, !PT ;  /* 0x0000001cff1b7212 */ /* 0x002fca00078e33ff */
[----:B------:R-:W-:-:S05]  /*3b40*/  IMAD.IADD R27, R0, 0x1, R27 ;  /* 0x00000001001b7824 */ /* 0x000fca00078e021b */
[----:B------:R-:W-:-:S06]  /*3b50*/  LEA R27, R27, UR15, 0x2 ;  /* 0x0000000f1b1b7c11 */ /* 0x000fcc000f8e10ff */
[----:B------:R-:W2:Y:S02]  /*3b60*/  LDL R27, [R27] ;  /* 0x000000001b1b7983 */ /* 0x000ea40000100800 */
[----:B--2---:R-:W-:-:S13]  /*3b70*/  FSETP.NE.AND P0, PT, |R27|, +INF , PT ;  /* 0x7f8000001b00780b */ /* 0x004fda0003f05200 */
[----:B------:R-:W-:Y:S05]  /*3b80*/  @!P0 BREAK.RELIABLE B2 ;  /* 0x0000000000028942 */ /* 0x000fea0003800100 */
[----:B------:R-:W-:Y:S05]  /*3b90*/  @!P0 BRA `(.L_x_159) ;  /* 0x00000000006c8947 */ /* 0x000fea0003800000 */
[----:B------:R-:W-:Y:S01]  /*3ba0*/  VIADD R28, R28, 0x1 ;  /* 0x000000011c1c7836 */ /* 0x000fe20000000000 */
[----:B------:R-:W0:Y:S04]  /*3bb0*/  F2F.F64.F32 R26, R27 ;  /* 0x0000001b001a7310 */ /* 0x000e280000201800 */
[----:B------:R-:W-:Y:S01]  /*3bc0*/  ISETP.NE.AND P0, PT, R28, R41, PT ;  /* 0x000000291c00720c */ /* 0x000fe20003f05270 */
[----:B0-----:R-:W-:-:S12]  /*3bd0*/  DADD R30, R26, R30 ;  /* 0x000000001a1e7229 */ /* 0x001fd8000000001e */
[----:B------:R-:W-:Y:S05]  /*3be0*/  @P0 BRA `(.L_x_161) ;  /* 0xfffffffc00d00947 */ /* 0x000fea000383ffff */
[----:B------:R-:W-:Y:S05]  /*3bf0*/  BSYNC.RELIABLE B2 ;  /* 0x0000000000027941 */ /* 0x000fea0003800100 */
.L_x_160:
[----:B------:R-:W0:Y:S01]  /*3c00*/  MUFU.RCP64H R27, R3 ;  /* 0x00000003001b7308 */ /* 0x000e220000001800 */
[----:B------:R-:W-:Y:S01]  /*3c10*/  IMAD.MOV.U32 R26, RZ, RZ, 0x1 ;  /* 0x00000001ff1a7424 */ /* 0x000fe200078e00ff */
[----:B------:R-:W-:Y:S01]  /*3c20*/  FSETP.GEU.AND P1, PT, |R31|, 6.5827683646048100446e-37, PT ;  /* 0x036000001f00780b */ /* 0x000fe20003f2e200 */
[----:B------:R-:W-:Y:S04]  /*3c30*/  BSSY.RECONVERGENT B4, `(.L_x_162) ;  /* 0x0000010000047945 */ /* 0x000fe80003800200 */
        /* <DEDUP_REMOVED lines=15> */
.L_x_163:
[----:B------:R-:W-:Y:S05]  /*3d30*/  BSYNC.RECONVERGENT B4 ;  /* 0x0000000000047941 */ /* 0x000fea0003800200 */
.L_x_162:
[----:B------:R2:W3:Y:S02]  /*3d40*/  F2F.F32.F64 R5, R26 ;  /* 0x0000001a00057310 */ /* 0x0004e40000301000 */
.L_x_159:
[----:B------:R-:W-:Y:S05]  /*3d50*/  BSYNC.RECONVERGENT B3 ;  /* 0x0000000000037941 */ /* 0x000fea0003800200 */
.L_x_158:
[----:B------:R-:W-:Y:S01]  /*3d60*/  ISETP.GE.AND P0, PT, R4, R41, PT ;  /* 0x000000290400720c */ /* 0x000fe20003f06270 */
[----:B------:R-:W-:Y:S01]  /*3d70*/  BSSY.RECONVERGENT B3, `(.L_x_164) ;  /* 0x000002a000037945 */ /* 0x000fe20003800200 */
[----:B-1----:R-:W-:-:S11]  /*3d80*/  IMAD.MOV.U32 R29, RZ, RZ, 0x7fffffff ;  /* 0x7fffffffff1d7424 */ /* 0x002fd600078e00ff */
[----:B------:R-:W-:Y:S05]  /*3d90*/  @!P0 BRA `(.L_x_165) ;  /* 0x00000000009c8947 */ /* 0x000fea0003800000 */
[----:B------:R-:W-:Y:S01]  /*3da0*/  BSSY.RELIABLE B2, `(.L_x_166) ;  /* 0x000000f000027945 */ /* 0x000fe20003800100 */
[----:B------:R-:W-:Y:S01]  /*3db0*/  IMAD.MOV.U32 R28, RZ, RZ, RZ ;  /* 0x000000ffff1c7224 */ /* 0x000fe200078e00ff */
[----:B------:R-:W-:-:S07]  /*3dc0*/  CS2R R32, SRZ ;  /* 0x0000000000207805 */ /* 0x000fce000001ff00 */
.L_x_167:
[----:B--2---:R-:W-:-:S05]  /*3dd0*/  LOP3.LUT R27, RZ, R28, RZ, 0x33, !PT ;  /* 0x0000001cff1b7212 */ /* 0x004fca00078e33ff */
[----:B------:R-:W-:-:S05]  /*3de0*/  IMAD.IADD R27, R4, 0x1, R27 ;  /* 0x00000001041b7824 */ /* 0x000fca00078e021b */
[----:B------:R-:W-:-:S06]  /*3df0*/  LEA R27, R27, UR7, 0x2 ;  /* 0x000000071b1b7c11 */ /* 0x000fcc000f8e10ff */
[----:B------:R-:W2:Y:S02]  /*3e00*/  LDL R27, [R27] ;  /* 0x000000001b1b7983 */ /* 0x000ea40000100800 */
[----:B--2---:R-:W-:-:S13]  /*3e10*/  FSETP.NE.AND P0, PT, |R27|, +INF , PT ;  /* 0x7f8000001b00780b */ /* 0x004fda0003f05200 */
[----:B------:R-:W-:Y:S05]  /*3e20*/  @!P0 BREAK.RELIABLE B2 ;  /* 0x0000000000028942 */ /* 0x000fea0003800100 */
[----:B------:R-:W-:Y:S05]  /*3e30*/  @!P0 BRA `(.L_x_165) ;  /* 0x0000000000748947 */ /* 0x000fea0003800000 */
[----:B------:R-:W-:Y:S01]  /*3e40*/  VIADD R28, R28, 0x1 ;  /* 0x000000011c1c7836 */ /* 0x000fe20000000000 */
[----:B------:R-:W1:Y:S04]  /*3e50*/  F2F.F64.F32 R26, R27 ;  /* 0x0000001b001a7310 */ /* 0x000e680000201800 */
[----:B------:R-:W-:Y:S01]  /*3e60*/  ISETP.NE.AND P0, PT, R28, R41, PT ;  /* 0x000000291c00720c */ /* 0x000fe20003f05270 */
[----:B-1----:R-:W-:-:S12]  /*3e70*/  DADD R32, R26, R32 ;  /* 0x000000001a207229 */ /* 0x002fd80000000020 */
[----:B------:R-:W-:Y:S05]  /*3e80*/  @P0 BRA `(.L_x_167) ;  /* 0xfffffffc00d00947 */ /* 0x000fea000383ffff */
[----:B------:R-:W-:Y:S05]  /*3e90*/  BSYNC.RELIABLE B2 ;  /* 0x0000000000027941 */ /* 0x000fea0003800100 */
.L_x_166:
[----:B------:R-:W1:Y:S01]  /*3ea0*/  MUFU.RCP64H R27, R3 ;  /* 0x00000003001b7308 */ /* 0x000e620000001800 */
[----:B------:R-:W-:Y:S01]  /*3eb0*/  IMAD.MOV.U32 R26, RZ, RZ, 0x1 ;  /* 0x00000001ff1a7424 */ /* 0x000fe200078e00ff */
[----:B------:R-:W-:Y:S01]  /*3ec0*/  FSETP.GEU.AND P1, PT, |R33|, 6.5827683646048100446e-37, PT ;  /* 0x036000002100780b */ /* 0x000fe20003f2e200 */
[----:B------:R-:W-:Y:S04]  /*3ed0*/  BSSY.RECONVERGENT B4, `(.L_x_168) ;  /* 0x0000012000047945 */ /* 0x000fe80003800200 */
[----:B-1----:R-:W-:-:S08]  /*3ee0*/  DFMA R28, -R2, R26, 1 ;  /* 0x3ff00000021c742b */ /* 0x002fd0000000011a */
[----:B------:R-:W-:-:S08]  /*3ef0*/  DFMA R28, R28, R28, R28 ;  /* 0x0000001c1c1c722b */ /* 0x000fd0000000001c */
[----:B------:R-:W-:-:S08]  /*3f00*/  DFMA R28, R26, R28, R26 ;  /* 0x0000001c1a1c722b */ /* 0x000fd0000000001a */
[----:B------:R-:W-:-:S08]  /*3f10*/  DFMA R26, -R2, R28, 1 ;  /* 0x3ff00000021a742b */ /* 0x000fd0000000011c */
[----:B------:R-:W-:-:S08]  /*3f20*/  DFMA R26, R28, R26, R28 ;  /* 0x0000001a1c1a722b */ /* 0x000fd0000000001c */
[----:B0-----:R-:W-:-:S08]  /*3f30*/  DMUL R30, R26, R32 ;  /* 0x000000201a1e7228 */ /* 0x001fd00000000000 */
        /* <DEDUP_REMOVED lines=10> */
[----:B---3-5:R-:W-:Y:S05]  /*3fe0*/  CALL.REL.NOINC `($__internal_1_$__cuda_sm20_div_rn_f64_full) ;  /* 0x0000000c00a47944 */ /* 0x028fea0003c00000 */
.L_x_169:
[----:B------:R-:W-:Y:S05]  /*3ff0*/  BSYNC.RECONVERGENT B4 ;  /* 0x0000000000047941 */ /* 0x000fea0003800200 */
.L_x_168:
[----:B------:R1:W4:Y:S02]  /*4000*/  F2F.F32.F64 R29, R26 ;  /* 0x0000001a001d7310 */ /* 0x0003240000301000 */
.L_x_165:
[----:B------:R-:W-:Y:S05]  /*4010*/  BSYNC.RECONVERGENT B3 ;  /* 0x0000000000037941 */ /* 0x000fea0003800200 */
.L_x_164:
[-C--:B----45:R-:W-:Y:S01]  /*4020*/  FSETP.GT.AND P1, PT, R6, R29.reuse, PT ;  /* 0x0000001d0600720b */ /* 0x0b0fe20003f24000 */
[----:B------:R-:W-:Y:S01]  /*4030*/  IMAD.MOV.U32 R2, RZ, RZ, 0x1 ;  /* 0x00000001ff027424 */ /* 0x000fe200078e00ff */
[----:B------:R-:W-:Y:S02]  /*4040*/  BSSY.RECONVERGENT B2, `(.L_x_170) ;  /* 0x000002a000027945 */ /* 0x000fe40003800200 */
[----:B------:R-:W-:-:S13]  /*4050*/  FSETP.NUM.AND P0, PT, |R29|, |R29|, P1 ;  /* 0x4000001d1d00720b */ /* 0x000fda0000f07200 */
[-C--:B---3--:R-:W-:Y:S02]  /*4060*/  @!P0 FSETP.GEU.AND P3, PT, R6, R5.reuse, PT ;  /* 0x000000050600820b */ /* 0x088fe40003f6e000 */
[----:B------:R-:W-:Y:S02]  /*4070*/  @!P0 FSETP.NAN.AND P2, PT, |R5|, |R5|, PT ;  /* 0x400000050500820b */ /* 0x000fe40003f48200 */
[C---:B------:R-:W-:Y:S02]  /*4080*/  @!P0 SEL R3, R8.reuse, 0xffffffff, P3 ;  /* 0xffffffff08038807 */ /* 0x040fe40001800000 */
[----:B------:R-:W-:Y:S02]  /*4090*/  ISETP.NE.AND P3, PT, R8, RZ, PT ;  /* 0x000000ff0800720c */ /* 0x000fe40003f65270 */
[----:B------:R-:W-:Y:S02]  /*40a0*/  @!P0 SEL R2, R3, R8, !P2 ;  /* 0x0000000803028207 */ /* 0x000fe40005000000 */
[----:B------:R-:W-:-:S02]  /*40b0*/  FSETP.NAN.AND P2, PT, |R29|, |R29|, PT ;  /* 0x4000001d1d00720b */ /* 0x000fc40003f48200 */
[----:B------:R-:W-:-:S13]  /*40c0*/  ISETP.NE.AND P0, PT, R2, RZ, PT ;  /* 0x000000ff0200720c */ /* 0x000fda0003f05270 */
[----:B------:R-:W-:Y:S05]  /*40d0*/  @P0 BRA P3, `(.L_x_171) ;  /* 0x0000000000340947 */ /* 0x000fea0001800000 */
[----:B------:R-:W-:-:S13]  /*40e0*/  ISETP.NE.AND P0, PT, R2, 0x1, PT ;  /* 0x000000010200780c */ /* 0x000fda0003f05270 */
[----:B------:R-:W-:Y:S05]  /*40f0*/  @!P0 BRA `(.L_x_172) ;  /* 0x00000000001c8947 */ /* 0x000fea0003800000 */
[----:B------:R-:W-:Y:S01]  /*4100*/  ISETP.NE.AND P3, PT, R2, -0x1, PT ;  /* 0xffffffff0200780c */ /* 0x000fe20003f65270 */
[----:B------:R-:W-:-:S12]  /*4110*/  IMAD.MOV.U32 R3, RZ, RZ, R16 ;  /* 0x000000ffff037224 */ /* 0x000fd800078e0010 */
[----:B------:R-:W-:Y:S05]  /*4120*/  @P3 BRA `(.L_x_173) ;  /* 0x00000000006c3947 */ /* 0x000fea0003800000 */
[-C--:B------:R-:W-:Y:S02]  /*4130*/  FSETP.NAN.AND P3, PT, |R16|, |R16|.reuse, PT ;  /* 0x400000101000720b */ /* 0x080fe40003f68200 */
[----:B------:R-:W-:-:S04]  /*4140*/  FMNMX R3, R29, R16, PT ;  /* 0x000000101d037209 */ /* 0x000fc80003800000 */
[----:B------:R-:W-:Y:S01]  /*4150*/  FSEL R3, R3, R16, !P3 ;  /* 0x0000001003037208 */ /* 0x000fe20005800000 */
[----:B------:R-:W-:Y:S06]  /*4160*/  BRA `(.L_x_173) ;  /* 0x00000000005c7947 */ /* 0x000fec0003800000 */
.L_x_172:
[-C--:B------:R-:W-:Y:S02]  /*4170*/  FSETP.NAN.AND P3, PT, |R16|, |R16|.reuse, PT ;  /* 0x400000101000720b */ /* 0x080fe40003f68200 */
[----:B------:R-:W-:-:S04]  /*4180*/  FMNMX R3, R5, R16, !PT ;  /* 0x0000001005037209 */ /* 0x000fc80007800000 */
[----:B------:R-:W-:Y:S01]  /*4190*/  FSEL R3, R3, R16, !P3 ;  /* 0x0000001003037208 */ /* 0x000fe20005800000 */
[----:B------:R-:W-:Y:S06]  /*41a0*/  BRA `(.L_x_173) ;  /* 0x00000000004c7947 */ /* 0x000fec0003800000 */
.L_x_171:
        /* <DEDUP_REMOVED lines=16> */
.L_x_174:
[-C--:B------:R-:W-:Y:S02]  /*42b0*/  FSETP.NAN.AND P3, PT, |R16|, |R16|.reuse, PT ;  /* 0x400000101000720b */ /* 0x080fe40003f68200 */
[----:B------:R-:W-:-:S04]  /*42c0*/  FMNMX R3, R5, R16, !PT ;  /* 0x0000001005037209 */ /* 0x000fc80007800000 */
[----:B------:R-:W-:-:S07]  /*42d0*/  FSEL R3, R3, R16, !P3 ;  /* 0x0000001003037208 */ /* 0x000fce0005800000 */
.L_x_173:
[----:B------:R-:W-:Y:S05]  /*42e0*/  BSYNC.RECONVERGENT B2 ;  /* 0x0000000000027941 */ /* 0x000fea0003800200 */
.L_x_170:
[----:B------:R-:W-:Y:S01]  /*42f0*/  ISETP.NE.AND P3, PT, R17, RZ, PT ;  /* 0x000000ff1100720c */ /* 0x000fe20003f65270 */
[----:B------:R-:W-:Y:S01]  /*4300*/  IMAD.MOV.U32 R8, RZ, RZ, R3 ;  /* 0x000000ffff087224 */ /* 0x000fe200078e0003 */
[----:B------:R-:W-:Y:S03]  /*4310*/  BSSY.RECONVERGENT B2, `(.L_x_175) ;  /* 0x0000019000027945 */ /* 0x000fe60003800200 */
[----:B------:R-:W-:-:S08]  /*4320*/  IMAD.MOV.U32 R16, RZ, RZ, R8 ;  /* 0x000000ffff107224 */ /* 0x000fd000078e0008 */
[----:B------:R-:W-:Y:S05]  /*4330*/  @!P3 BRA `(.L_x_176) ;  /* 0x000000000058b947 */ /* 0x000fea0003800000 */
[----:B------:R-:W-:Y:S05]  /*4340*/  @!P0 BRA `(.L_x_177) ;  /* 0x0000000000348947 */ /* 0x000fea0003800000 */
[----:B------:R-:W-:Y:S01]  /*4350*/  ISETP.NE.AND P0, PT, R2, -0x1, PT ;  /* 0xffffffff0200780c */ /* 0x000fe20003f05270 */
[----:B------:R-:W-:-:S12]  /*4360*/  IMAD.MOV.U32 R16, RZ, RZ, R8 ;  /* 0x000000ffff107224 */ /* 0x000fd800078e0008 */
[----:B------:R-:W-:Y:S05]  /*4370*/  @P0 BRA `(.L_x_176) ;  /* 0x0000000000480947 */ /* 0x000fea0003800000 */
[-C--:B------:R-:W-:Y:S01]  /*4380*/  FSETP.NAN.AND P0, PT, |R8|, |R8|.reuse, PT ;  /* 0x400000080800720b */ /* 0x080fe20003f08200 */
[----:B------:R-:W-:Y:S01]  /*4390*/  IMAD.MOV.U32 R16, RZ, RZ, 0x7fffffff ;  /* 0x7fffffffff107424 */ /* 0x000fe200078e00ff */
[----:B------:R-:W-:-:S13]  /*43a0*/  FSETP.GT.AND P1, PT, R6, R8, PT ;  /* 0x000000080600720b */ /* 0x000fda0003f24000 */
[----:B------:R-:W-:Y:S05]  /*43b0*/  @!P0 BRA P1, `(.L_x_176) ;  /* 0x0000000000388947 */ /* 0x000fea0000800000 */
[-C--:B------:R-:W-:Y:S02]  /*43c0*/  FSETP.GEU.AND P2, PT, R6, R5.reuse, PT ;  /* 0x000000050600720b */ /* 0x080fe40003f4e000 */
[----:B------:R-:W-:Y:S02]  /*43d0*/  FSETP.NAN.AND P1, PT, |R5|, |R5|, PT ;  /* 0x400000050500720b */ /* 0x000fe40003f28200 */
[----:B------:R-:W-:-:S04]  /*43e0*/  FSEL R3, R29, R8, !P2 ;  /* 0x000000081d037208 */ /* 0x000fc80005000000 */
[----:B------:R-:W-:-:S04]  /*43f0*/  FSEL R3, R3, R8, !P1 ;  /* 0x0000000803037208 */ /* 0x000fc80004800000 */
[----:B------:R-:W-:Y:S01]  /*4400*/  FSEL R16, R8, R3, !P0 ;  /* 0x0000000308107208 */ /* 0x000fe20004000000 */
[----:B------:R-:W-:Y:S06]  /*4410*/  BRA `(.L_x_176) ;  /* 0x0000000000207947 */ /* 0x000fec0003800000 */
.L_x_177:
[-C--:B------:R-:W-:Y:S01]  /*4420*/  FSETP.NAN.AND P4, PT, |R8|, |R8|.reuse, PT ;  /* 0x400000080800720b */ /* 0x080fe20003f88200 */
[----:B------:R-:W-:Y:S01]  /*4430*/  IMAD.MOV.U32 R16, RZ, RZ, 0x7fffffff ;  /* 0x7fffffffff107424 */ /* 0x000fe200078e00ff */
[----:B------:R-:W-:Y:S02]  /*4440*/  PLOP3.LUT P0, PT, PT, PT, PT, 0x80, 0x8 ;  /* 0x000000000008781c */ /* 0x000fe40003f0f070 */
[----:B------:R-:W-:-:S13]  /*4450*/  FSETP.LT.AND P3, PT, R6, R8, !P4 ;  /* 0x000000080600720b */ /* 0x000fda0006761000 */
[----:B------:R-:W-:Y:S02]  /*4460*/  @!P3 PLOP3.LUT P0, PT, P2, PT, PT, 0x80, 0x8 ;  /* 0x000000000008b81c */ /* 0x000fe4000170f070 */
[----:B------:R-:W-:-:S11]  /*4470*/  @!P3 FSEL R3, R5, R8, P1 ;  /* 0x000000080503b208 */ /* 0x000fd60000800000 */
[----:B------:R-:W-:-:S05]  /*4480*/  @!P0 FSEL R8, R8, R3, !P4 ;  /* 0x0000000308088208 */ /* 0x000fca0006000000 */
[----:B------:R-:W-:-:S07]  /*4490*/  @!P3 IMAD.MOV.U32 R16, RZ, RZ, R8 ;  /* 0x000000ffff10b224 */ /* 0x000fce00078e0008 */
.L_x_176:
[----:B------:R-:W-:Y:S05]  /*44a0*/  BSYNC.RECONVERGENT B2 ;  /* 0x0000000000027941 */ /* 0x000fea0003800200 */
.L_x_175:
[----:B------:R-:W-:Y:S01]  /*44b0*/  FSETP.NAN.AND P0, PT, |R16|, |R16|, PT ;  /* 0x400000101000720b */ /* 0x000fe20003f08200 */
[----:B------:R-:W-:Y:S01]  /*44c0*/  BSSY.RECONVERGENT B2, `(.L_x_178) ;  /* 0x0000022000027945 */ /* 0x000fe20003800200 */
[----:B------:R-:W-:Y:S01]  /*44d0*/  ISETP.EQ.AND P2, PT, R2, 0x1, PT ;  /* 0x000000010200780c */ /* 0x000fe20003f42270 */
[----:B------:R-:W-:Y:S01]  /*44e0*/  IMAD.MOV.U32 R3, RZ, RZ, 0x7fffffff ;  /* 0x7fffffffff037424 */ /* 0x000fe200078e00ff */
[-C--:B------:R-:W-:Y:S02]  /*44f0*/  FSETP.NUM.OR P1, PT, |R7|, |R7|.reuse, !P0 ;  /* 0x400000070700720b */ /* 0x080fe40004727600 */
[----:B------:R-:W-:-:S11]  /*4500*/  FSEL R35, R16, R7, !P0 ;  /* 0x0000000710237208 */ /* 0x000fd60004000000 */
[----:B------:R-:W-:Y:S05]  /*4510*/  @P1 BRA P2, `(.L_x_179) ;  /* 0x0000000000501947 */ /* 0x000fea0001000000 */
[----:B------:R-:W-:-:S13]  /*4520*/  ISETP.EQ.AND P0, PT, R2, -0x1, PT ;  /* 0xffffffff0200780c */ /* 0x000fda0003f02270 */
[----:B------:R-:W-:Y:S05]  /*4530*/  @P1 BRA P0, `(.L_x_180) ;  /* 0x0000000000241947 */ /* 0x000fea0000000000 */
[----:B------:R-:W-:-:S04]  /*4540*/  IMAD.WIDE.U32 R6, R15, 0x4, R18 ;  /* 0x000000040f067825 */ /* 0x000fc800078e0012 */
[C---:B-12---:R-:W-:Y:S01]  /*4550*/  IMAD.WIDE.U32 R26, R15.reuse, 0x4, R20 ;  /* 0x000000040f1a7825 */ /* 0x046fe200078e0014 */
[----:B------:R1:W-:Y:S03]  /*4560*/  STG.E desc[UR10][R6.64], R3 ;  /* 0x0000000306007986 */ /* 0x0003e6000c10190a */
[C---:B------:R-:W-:Y:S01]  /*4570*/  IMAD.WIDE.U32 R28, R15.reuse, 0x4, R22 ;  /* 0x000000040f1c7825 */ /* 0x040fe200078e0016 */
[----:B------:R1:W-:Y:S03]  /*4580*/  STG.E desc[UR10][R26.64], R3 ;  /* 0x000000031a007986 */ /* 0x0003e6000c10190a */
[----:B0-----:R-:W-:Y:S01]  /*4590*/  IMAD.WIDE.U32 R30, R15, 0x4, R24 ;  /* 0x000000040f1e7825 */ /* 0x001fe200078e0018 */
[----:B------:R1:W-:Y:S04]  /*45a0*/  STG.E desc[UR10][R28.64], R3 ;  /* 0x000000031c007986 */ /* 0x0003e8000c10190a */
[----:B------:R1:W-:Y:S01]  /*45b0*/  STG.E desc[UR10][R30.64], R3 ;  /* 0x000000031e007986 */ /* 0x0003e2000c10190a */
[----:B------:R-:W-:Y:S05]  /*45c0*/  BRA `(.L_x_181) ;  /* 0x0000000000447947 */ /* 0x000fea0003800000 */
.L_x_180:
[----:B------:R-:W-:-:S04]  /*45d0*/  IMAD.WIDE.U32 R6, R15, 0x4, R24 ;  /* 0x000000040f067825 */ /* 0x000fc800078e0018 */
[C---:B-12---:R-:W-:Y:S01]  /*45e0*/  IMAD.WIDE.U32 R26, R15.reuse, 0x4, R22 ;  /* 0x000000040f1a7825 */ /* 0x046fe200078e0016 */
[----:B------:R2:W-:Y:S03]  /*45f0*/  STG.E desc[UR10][R6.64], R29 ;  /* 0x0000001d06007986 */ /* 0x0005e6000c10190a */
[C---:B0-----:R-:W-:Y:S01]  /*4600*/  IMAD.WIDE.U32 R30, R15.reuse, 0x4, R20 ;  /* 0x000000040f1e7825 */ /* 0x041fe200078e0014 */
[----:B------:R2:W-:Y:S03]  /*4610*/  STG.E desc[UR10][R26.64], R3 ;  /* 0x000000031a007986 */ /* 0x0005e6000c10190a */
[----:B------:R-:W-:Y:S01]  /*4620*/  IMAD.WIDE.U32 R32, R15, 0x4, R18 ;  /* 0x000000040f207825 */ /* 0x000fe200078e0012 */
[----:B------:R2:W-:Y:S04]  /*4630*/  STG.E desc[UR10][R30.64], R35 ;  /* 0x000000231e007986 */ /* 0x0005e8000c10190a */
[----:B------:R2:W-:Y:S01]  /*4640*/  STG.E desc[UR10][R32.64], R3 ;  /* 0x0000000320007986 */ /* 0x0005e2000c10190a */
[----:B------:R-:W-:Y:S05]  /*4650*/  BRA `(.L_x_181) ;  /* 0x0000000000207947 */ /* 0x000fea0003800000 */
.L_x_179:
[----:B------:R-:W-:-:S04]  /*4660*/  IMAD.WIDE.U32 R6, R15, 0x4, R24 ;  /* 0x000000040f067825 */ /* 0x000fc800078e0018 */
[C---:B-12---:R-:W-:Y:S01]  /*4670*/  IMAD.WIDE.U32 R26, R15.reuse, 0x4, R22 ;  /* 0x000000040f1a7825 */ /* 0x046fe200078e0016 */
[----:B------:R3:W-:Y:S03]  /*4680*/  STG.E desc[UR10][R6.64], R3 ;  /* 0x0000000306007986 */ /* 0x0007e6000c10190a */
[C---:B------:R-:W-:Y:S01]  /*4690*/  IMAD.WIDE.U32 R28, R15.reuse, 0x4, R20 ;  /* 0x000000040f1c7825 */ /* 0x040fe200078e0014 */
[----:B------:R3:W-:Y:S03]  /*46a0*/  STG.E desc[UR10][R26.64], R5 ;  /* 0x000000051a007986 */ /* 0x0007e6000c10190a */
[----:B0-----:R-:W-:Y:S01]  /*46b0*/  IMAD.WIDE.U32 R30, R15, 0x4, R18 ;  /* 0x000000040f1e7825 */ /* 0x001fe200078e0012 */
[----:B------:R3:W-:Y:S04]  /*46c0*/  STG.E desc[UR10][R28.64], R3 ;  /* 0x000000031c007986 */ /* 0x0007e8000c10190a */
[----:B------:R3:W-:Y:S02]  /*46d0*/  STG.E desc[UR10][R30.64], R35 ;  /* 0x000000231e007986 */ /* 0x0007e4000c10190a */
.L_x_181:
[----:B------:R-:W-:Y:S05]  /*46e0*/  BSYNC.RECONVERGENT B2 ;  /* 0x0000000000027941 */ /* 0x000fea0003800200 */
.L_x_178:
[----:B---3--:R-:W0:Y:S01]  /*46f0*/  LDC R5, c[0x0][0x398] ;  /* 0x0000e600ff057b82 */ /* 0x008e220000000800 */
[----:B------:R-:W-:-:S05]  /*4700*/  VIADD R15, R15, 0x1 ;  /* 0x000000010f0f7836 */ /* 0x000fca0000000000 */
[----:B0-----:R-:W-:-:S13]  /*4710*/  ISETP.NE.AND P0, PT, R15, R5, PT ;  /* 0x000000050f00720c */ /* 0x001fda0003f05270 */
[----:B------:R-:W-:Y:S05]  /*4720*/  @P0 BRA `(.L_x_182) ;  /* 0xffffffd400680947 */ /* 0x000fea000383ffff */
[----:B------:R-:W-:-:S05]  /*4730*/  VIADD R0, R41, UR8 ;  /* 0x0000000829007c36 */ /* 0x000fca0008000000 */
[----:B------:R-:W-:-:S13]  /*4740*/  ISETP.GT.AND P0, PT, R0, RZ, PT ;  /* 0x000000ff0000720c */ /* 0x000fda0003f04270 */
[----:B------:R-:W-:Y:S05]  /*4750*/  @!P0 BRA `(.L_x_109) ;  /* 0x0000000400a88947 */ /* 0x000fea0003800000 */
[----:B------:R-:W-:Y:S01]  /*4760*/  VIMNMX R0, PT, PT, R0, R5, PT ;  /* 0x0000000500007248 */ /* 0x000fe20003fe0100 */
[----:B------:R-:W-:Y:S01]  /*4770*/  BSSY.RECONVERGENT B2, `(.L_x_183) ;  /* 0x0000030000027945 */ /* 0x000fe20003800200 */
[----:B------:R-:W-:Y:S02]  /*4780*/  IMAD.MOV.U32 R13, RZ, RZ, RZ ;  /* 0x000000ffff0d7224 */ /* 0x000fe400078e00ff */
[C---:B------:R-:W-:Y:S02]  /*4790*/  ISETP.GE.AND P0, PT, R0.reuse, 0x8, PT ;  /* 0x000000080000780c */ /* 0x040fe40003f06270 */
[----:B------:R-:W-:-:S04]  /*47a0*/  VIMNMX R2, PT, PT, R0, 0x1, !PT ;  /* 0x0000000100027848 */ /* 0x000fc80007fe0100 */
[----:B------:R-:W-:-:S04]  /*47b0*/  LOP3.LUT R12, R2, 0x7, RZ, 0xc0, !PT ;  /* 0x00000007020c7812 */ /* 0x000fc800078ec0ff */
[----:B------:R-:W-:-:S03]  /*47c0*/  ISETP.NE.AND P1, PT, R12, RZ, PT ;  /* 0x000000ff0c00720c */ /* 0x000fc60003f25270 */
[----:B------:R-:W-:Y:S10]  /*47d0*/  @!P0 BRA `(.L_x_184) ;  /* 0x0000000000a48947 */ /* 0x000ff40003800000 */
[----:B------:R-:W-:Y:S01]  /*47e0*/  LOP3.LUT R13, R2, 0x7ffffff8, RZ, 0xc0, !PT ;  /* 0x7ffffff8020d7812 */ /* 0x000fe200078ec0ff */
[----:B------:R-:W-:-:S07]  /*47f0*/  IMAD.MOV.U32 R15, RZ, RZ, RZ ;  /* 0x000000ffff0f7224 */ /* 0x000fce00078e00ff */
.L_x_185:
[----:B0-----:R-:W-:-:S04]  /*4800*/  IMAD.WIDE.U32 R4, R15, 0x4, R18 ;  /* 0x000000040f047825 */ /* 0x001fc800078e0012 */
[C---:B-12---:R-:W-:Y:S01]  /*4810*/  IMAD.WIDE.U32 R6, R15.reuse, 0x4, R20 ;  /* 0x000000040f067825 */ /* 0x046fe200078e0014 */
[----:B------:R0:W-:Y:S03]  /*4820*/  STG.E desc[UR10][R4.64], R3 ;  /* 0x0000000304007986 */ /* 0x0001e6000c10190a */
[C---:B------:R-:W-:Y:S01]  /*4830*/  IMAD.WIDE.U32 R8, R15.reuse, 0x4, R22 ;  /* 0x000000040f087825 */ /* 0x040fe200078e0016 */
[----:B------:R0:W-:Y:S03]  /*4840*/  STG.E desc[UR10][R6.64], R3 ;  /* 0x0000000306007986 */ /* 0x0001e6000c10190a */
[C---:B------:R-:W-:Y:S01]  /*4850*/  IMAD.WIDE.U32 R10, R15.reuse, 0x4, R24 ;  /* 0x000000040f0a7825 */ /* 0x040fe200078e0018 */
[----:B------:R0:W-:Y:S03]  /*4860*/  STG.E desc[UR10][R8.64], R3 ;  /* 0x0000000308007986 */ /* 0x0001e6000c10190a */
[----:B------:R-:W-:Y:S01]  /*4870*/  VIADD R15, R15, 0x8 ;  /* 0x000000080f0f7836 */ /* 0x000fe20000000000 */
[----:B------:R0:W-:Y:S04]  /*4880*/  STG.E desc[UR10][R10.64], R3 ;  /* 0x000000030a007986 */ /* 0x0001e8000c10190a */
[----:B------:R0:W-:Y:S01]  /*4890*/  STG.E desc[UR10][R4.64+0x4], R3 ;  /* 0x0000040304007986 */ /* 0x0001e2000c10190a */
[----:B------:R-:W-:-:S03]  /*48a0*/  ISETP.NE.AND P0, PT, R15, R13, PT ;  /* 0x0000000d0f00720c */ /* 0x000fc60003f05270 */
        /* <DEDUP_REMOVED lines=28> */
.L_x_184:
[----:B------:R-:W-:Y:S05]  /*4a70*/  BSYNC.RECONVERGENT B2 ;  /* 0x0000000000027941 */ /* 0x000fea0003800200 */
.L_x_183:
[----:B------:R-:W-:Y:S05]  /*4a80*/  @!P1 BRA `(.L_x_109) ;  /* 0x0000000000dc9947 */ /* 0x000fea0003800000 */
[----:B------:R-:W-:Y:S01]  /*4a90*/  ISETP.GE.U32.AND P0, PT, R12, 0x4, PT ;  /* 0x000000040c00780c */ /* 0x000fe20003f06070 */
[----:B------:R-:W-:Y:S01]  /*4aa0*/  BSSY.RECONVERGENT B2, `(.L_x_186) ;  /* 0x0000019000027945 */ /* 0x000fe20003800200 */
[----:B------:R-:W-:-:S04]  /*4ab0*/  LOP3.LUT R14, R2, 0x3, RZ, 0xc0, !PT ;  /* 0x00000003020e7812 */ /* 0x000fc800078ec0ff */
[----:B------:R-:W-:-:S07]  /*4ac0*/  ISETP.NE.AND P1, PT, R14, RZ, PT ;  /* 0x000000ff0e00720c */ /* 0x000fce0003f25270 */
[----:B------:R-:W-:Y:S06]  /*4ad0*/  @!P0 BRA `(.L_x_187) ;  /* 0x0000000000548947 */ /* 0x000fec0003800000 */
        /* <DEDUP_REMOVED lines=21> */
.L_x_187:
[----:B------:R-:W-:Y:S05]  /*4c30*/  BSYNC.RECONVERGENT B2 ;  /* 0x0000000000027941 */ /* 0x000fea0003800200 */
.L_x_186:
[----:B------:R-:W-:Y:S05]  /*4c40*/  @!P1 BRA `(.L_x_109) ;  /* 0x00000000006c9947 */ /* 0x000fea0003800000 */
[----:B------:R-:W-:Y:S01]  /*4c50*/  ISETP.NE.AND P0, PT, R14, 0x1, PT ;  /* 0x000000010e00780c */ /* 0x000fe20003f05270 */
[----:B------:R-:W-:Y:S01]  /*4c60*/  BSSY.RECONVERGENT B2, `(.L_x_188) ;  /* 0x0000011000027945 */ /* 0x000fe20003800200 */
[----:B------:R-:W-:-:S04]  /*4c70*/  LOP3.LUT R0, R2, 0x1, RZ, 0xc0, !PT ;  /* 0x0000000102007812 */ /* 0x000fc800078ec0ff */
[----:B------:R-:W-:-:S07]  /*4c80*/  ISETP.NE.U32.AND P1, PT, R0, 0x1, PT ;  /* 0x000000010000780c */ /* 0x000fce0003f25070 */
[----:B------:R-:W-:Y:S06]  /*4c90*/  @!P0 BRA `(.L_x_189) ;  /* 0x0000000000348947 */ /* 0x000fec0003800000 */
[----:B0--3--:R-:W-:-:S04]  /*4ca0*/  IMAD.WIDE.U32 R4, R13, 0x4, R18 ;  /* 0x000000040d047825 */ /* 0x009fc800078e0012 */
        /* <DEDUP_REMOVED lines=12> */
.L_x_189:
[----:B------:R-:W-:Y:S05]  /*4d70*/  BSYNC.RECONVERGENT B2 ;  /* 0x0000000000027941 */ /* 0x000fea0003800200 */
.L_x_188:
[----:B------:R-:W-:-:S04]  /*4d80*/  @!P1 IMAD.WIDE.U32 R18, R13, 0x4, R18 ;  /* 0x000000040d129825 */ /* 0x000fc800078e0012 */
[C---:B------:R-:W-:Y:S01]  /*4d90*/  @!P1 IMAD.WIDE.U32 R20, R13.reuse, 0x4, R20 ;  /* 0x000000040d149825 */ /* 0x040fe200078e0014 */
[----:B------:R0:W-:Y:S03]  /*4da0*/  @!P1 STG.E desc[UR10][R18.64], R3 ;  /* 0x0000000312009986 */ /* 0x0001e6000c10190a */
[C---:B------:R-:W-:Y:S01]  /*4db0*/  @!P1 IMAD.WIDE.U32 R22, R13.reuse, 0x4, R22 ;  /* 0x000000040d169825 */ /* 0x040fe200078e0016 */
[----:B------:R0:W-:Y:S03]  /*4dc0*/  @!P1 STG.E desc[UR10][R20.64], R3 ;  /* 0x0000000314009986 */ /* 0x0001e6000c10190a */
[----:B------:R-:W-:Y:S01]  /*4dd0*/  @!P1 IMAD.WIDE.U32 R24, R13, 0x4, R24 ;  /* 0x000000040d189825 */ /* 0x000fe200078e0018 */
[----:B------:R0:W-:Y:S04]  /*4de0*/  @!P1 STG.E desc[UR10][R22.64], R3 ;  /* 0x0000000316009986 */ /* 0x0001e8000c10190a */
[----:B------:R0:W-:Y:S02]  /*4df0*/  @!P1 STG.E desc[UR10][R24.64], R3 ;  /* 0x0000000318009986 */ /* 0x0001e4000c10190a */
.L_x_109:
[----:B------:R-:W-:Y:S05]  /*4e00*/  BSYNC.RECONVERGENT B0 ;  /* 0x0000000000007941 */ /* 0x000fea0003800200 */
.L_x_108:
[----:B------:R-:W5:Y:S01]  /*4e10*/  LDCU UR4, c[0x0][0x3b8] ;  /* 0x00007700ff0477ac */ /* 0x000f620008000800 */
[----:B------:R-:W-:-:S05]  /*4e20*/  VIADD R42, R42, UR5 ;  /* 0x000000052a2a7c36 */ /* 0x000fca0008000000 */
[----:B-----5:R-:W-:-:S13]  /*4e30*/  ISETP.GE.AND P0, PT, R42, UR4, PT ;  /* 0x000000042a007c0c */ /* 0x020fda000bf06270 */
[----:B------:R-:W-:Y:S05]  /*4e40*/  @!P0 BRA `(.L_x_190) ;  /* 0xffffffc000bc8947 */ /* 0x000fea000383ffff */
[----:B------:R-:W-:Y:S05]  /*4e50*/  BSYNC.RECONVERGENT B1 ;  /* 0x0000000000017941 */ /* 0x000fea0003800200 */
.L_x_102:
[----:B------:R-:W-:Y:S05]  /*4e60*/  WARPSYNC.ALL ;  /* 0x0000000000007948 */ /* 0x000fea0003800000 */
[----:B------:R-:W-:Y:S05]  /*4e70*/  EXIT ;  /* 0x000000000000794d */ /* 0x000fea0003800000 */
        .weak           $__internal_1_$__cuda_sm20_div_rn_f64_full
        .type           $__internal_1_$__cuda_sm20_div_rn_f64_full,@function
        .size           $__internal_1_$__cuda_sm20_div_rn_f64_full,(.L_x_198 - $__internal_1_$__cuda_sm20_div_rn_f64_full)
$__internal_1_$__cuda_sm20_div_rn_f64_full:
        /* <DEDUP_REMOVED lines=11> */
[----:B------:R-:W-:Y:S01]  /*4f30*/  ISETP.GE.U32.AND P3, PT, R45, R38, PT ;  /* 0x000000262d00720c */ /* 0x000fe20003f66070 */
[----:B------:R-:W-:Y:S02]  /*4f40*/  IMAD.MOV.U32 R47, RZ, RZ, R45 ;  /* 0x000000ffff2f7224 */ /* 0x000fe400078e002d */
[----:B------:R-:W-:Y:S01]  /*4f50*/  @!P4 LOP3.LUT R36, R29, 0x7ff00000, RZ, 0xc0, !PT ;  /* 0x7ff000001d24c812 */ /* 0x000fe200078ec0ff */
[----:B------:R-:W-:Y:S01]  /*4f60*/  @!P4 IMAD.MOV.U32 R50, RZ, RZ, RZ ;  /* 0x000000ffff32c224 */ /* 0x000fe200078e00ff */
[----:B------:R-:W0:Y:S02]  /*4f70*/  MUFU.RCP64H R33, R27 ;  /* 0x0000001b00217308 */ /* 0x000e240000001800 */
[----:B------:R-:W-:-:S04]  /*4f80*/  @!P4 ISETP.GE.U32.AND P5, PT, R45, R36, PT ;  /* 0x000000242d00c20c */ /* 0x000fc80003fa6070 */
[----:B------:R-:W-:-:S04]  /*4f90*/  @!P4 SEL R37, R46, 0x63400000, !P5 ;  /* 0x634000002e25c807 */ /* 0x000fc80006800000 */
[----:B------:R-:W-:-:S04]  /*4fa0*/  @!P4 LOP3.LUT R37, R37, 0x80000000, R31, 0xf8, !PT ;  /* 0x800000002525c812 */ /* 0x000fc800078ef81f */
[----:B------:R-:W-:Y:S01]  /*4fb0*/  @!P4 LOP3.LUT R51, R37, 0x100000, RZ, 0xfc, !PT ;  /* 0x001000002533c812 */ /* 0x000fe200078efcff */
[----:B0-----:R-:W-:-:S08]  /*4fc0*/  DFMA R34, R32, -R26, 1 ;  /* 0x3ff000002022742b */ /* 0x001fd0000000081a */
[----:B------:R-:W-:-:S08]  /*4fd0*/  DFMA R34, R34, R34, R34 ;  /* 0x000000222222722b */ /* 0x000fd00000000022 */
[----:B------:R-:W-:Y:S01]  /*4fe0*/  DFMA R34, R32, R34, R32 ;  /* 0x000000222022722b */ /* 0x000fe20000000020 */
[----:B------:R-:W-:Y:S01]  /*4ff0*/  SEL R33, R46, 0x63400000, !P3 ;  /* 0x634000002e217807 */ /* 0x000fe20005800000 */
[----:B------:R-:W-:-:S03]  /*5000*/  IMAD.MOV.U32 R32, RZ, RZ, R30 ;  /* 0x000000ffff207224 */ /* 0x000fc600078e001e */
[----:B------:R-:W-:-:S03]  /*5010*/  LOP3.LUT R33, R33, 0x800fffff, R31, 0xf8, !PT ;  /* 0x800fffff21217812 */ /* 0x000fc600078ef81f */
[----:B------:R-:W-:-:S03]  /*5020*/  DFMA R36, R34, -R26, 1 ;  /* 0x3ff000002224742b */ /* 0x000fc6000000081a */
[----:B------:R-:W-:Y:S01]  /*5030*/  @!P4 DFMA R32, R32, 2, -R50 ;  /* 0x400000002020c82b */ /* 0x000fe20000000832 */
[----:B------:R-:W-:Y:S01]  /*5040*/  IMAD.MOV.U32 R50, RZ, RZ, R38 ;  /* 0x000000ffff327224 */ /* 0x000fe200078e0026 */
[----:B------:R-:W-:-:S03]  /*5050*/  @!P0 LOP3.LUT R50, R27, 0x7ff00000, RZ, 0xc0, !PT ;  /* 0x7ff000001b328812 */ /* 0x000fc600078ec0ff */
[----:B------:R-:W-:Y:S02]  /*5060*/  DFMA R34, R34, R36, R34 ;  /* 0x000000242222722b */ /* 0x000fe40000000022 */
[----:B------:R-:W-:-:S03]  /*5070*/  VIADD R49, R50, 0xffffffff ;  /* 0xffffffff32317836 */ /* 0x000fc60000000000 */
[----:B------:R-:W-:-:S03]  /*5080*/  @!P4 LOP3.LUT R47, R33, 0x7ff00000, RZ, 0xc0, !PT ;  /* 0x7ff00000212fc812 */ /* 0x000fc600078ec0ff */
[----:B------:R-:W-:Y:S02]  /*5090*/  DMUL R36, R34, R32 ;  /* 0x0000002022247228 */ /* 0x000fe40000000000 */
[----:B------:R-:W-:-:S05]  /*50a0*/  VIADD R38, R47, 0xffffffff ;  /* 0xffffffff2f267836 */ /* 0x000fca0000000000 */
[----:B------:R-:W-:Y:S01]  /*50b0*/  ISETP.GT.U32.AND P0, PT, R38, 0x7feffffe, PT ;  /* 0x7feffffe2600780c */ /* 0x000fe20003f04070 */
[----:B------:R-:W-:-:S03]  /*50c0*/  DFMA R38, R36, -R26, R32 ;  /* 0x8000001a2426722b */ /* 0x000fc60000000020 */
[----:B------:R-:W-:-:S05]  /*50d0*/  ISETP.GT.U32.OR P0, PT, R49, 0x7feffffe, P0 ;  /* 0x7feffffe3100780c */ /* 0x000fca0000704470 */
[----:B------:R-:W-:-:S08]  /*50e0*/  DFMA R38, R34, R38, R36 ;  /* 0x000000262226722b */ /* 0x000fd00000000024 */
        /* <DEDUP_REMOVED lines=28> */
.L_x_192:
        /* <DEDUP_REMOVED lines=16> */
.L_x_195:
[----:B------:R-:W-:Y:S01]  /*53b0*/  LOP3.LUT R35, R29, 0x80000, RZ, 0xfc, !PT ;  /* 0x000800001d237812 */ /* 0x000fe200078efcff */
[----:B------:R-:W-:Y:S01]  /*53c0*/  IMAD.MOV.U32 R34, RZ, RZ, R28 ;  /* 0x000000ffff227224 */ /* 0x000fe200078e001c */
[----:B------:R-:W-:Y:S06]  /*53d0*/  BRA `(.L_x_193) ;  /* 0x0000000000087947 */ /* 0x000fec0003800000 */
.L_x_194:
[----:B------:R-:W-:Y:S01]  /*53e0*/  LOP3.LUT R35, R31, 0x80000, RZ, 0xfc, !PT ;  /* 0x000800001f237812 */ /* 0x000fe200078efcff */
[----:B------:R-:W-:-:S07]  /*53f0*/  IMAD.MOV.U32 R34, RZ, RZ, R30 ;  /* 0x000000ffff227224 */ /* 0x000fce00078e001e */
.L_x_193:
[----:B------:R-:W-:Y:S05]  /*5400*/  BSYNC.RECONVERGENT B2 ;  /* 0x0000000000027941 */ /* 0x000fea0003800200 */
.L_x_191:
[----:B------:R-:W-:Y:S02]  /*5410*/  IMAD.MOV.U32 R45, RZ, RZ, 0x0 ;  /* 0x00000000ff2d7424 */ /* 0x000fe400078e00ff */
[----:B------:R-:W-:Y:S02]  /*5420*/  IMAD.MOV.U32 R26, RZ, RZ, R34 ;  /* 0x000000ffff1a7224 */ /* 0x000fe400078e0022 */
[----:B------:R-:W-:Y:S01]  /*5430*/  IMAD.MOV.U32 R27, RZ, RZ, R35 ;  /* 0x000000ffff1b7224 */ /* 0x000fe200078e0023 */
[----:B------:R-:W-:Y:S06]  /*5440*/  RET.REL.NODEC R44 `(fvg_trailing_stop_batch_f32) ;  /* 0xffffffa82cec7950 */ /* 0x000fec0003c3ffff */
.L_x_196:
        /* <DEDUP_REMOVED lines=11> */
.L_x_198:


//--------------------- .nv.shared.reserved.0     --------------------------
	.section	.nv.shared.reserved.0,"aw",@nobits
	.weak		__nv_reservedSMEM_offset_0_alias
	.size		__nv_reservedSMEM_offset_0_alias, 0, 64
	.other		__nv_reservedSMEM_offset_0_alias,@"STO_CUDA_RESERVED_SHARED STV_DEFAULT"
__nv_reservedSMEM_offset_0_alias:
	.zero		0
	.zero		64


//--------------------- .nv.constant0.fvg_trailing_stop_many_series_one_param_f32 --------------------------
	.section	.nv.constant0.fvg_trailing_stop_many_series_one_param_f32,"a",@progbits
	.sectionflags	@""
	.align	4
.nv.constant0.fvg_trailing_stop_many_series_one_param_f32:
	.zero		976


//--------------------- .nv.constant0.fvg_trailing_stop_batch_f32 --------------------------
	.section	.nv.constant0.fvg_trailing_stop_batch_f32,"a",@progbits
	.sectionflags	@""
	.align	4
.nv.constant0.fvg_trailing_stop_batch_f32:
	.zero		992


//--------------------- SYMBOLS --------------------------

	.type		.nv.reservedSmem.offset0,@object
	.size		.nv.reservedSmem.offset0,0x4
